	.target	sm_90a

	.elftype	@"ET_EXEC"


//--------------------- .note.nv.tkinfo           --------------------------
	.section	.note.nv.tkinfo,"",@"SHT_NOTE"
	.sectionflags	@"SHF_NOTE_NV_TKINFO"
	.tkinfo
        /*0018*/ 	.word	0x00000002
        /*0030*/ 	.string	""
        /*0030*/ 	.string	"ptxas"
        /*0030*/ 	.string	"Cuda compilation tools, release 13.0, V13.0.88"
        /*0030*/ 	.string	"Build cuda_13.0.r13.0/compiler.36424714_0"
        /*0030*/ 	.string	"-arch sm_90a -m 64 "



//--------------------- .note.nv.cuinfo           --------------------------
	.section	.note.nv.cuinfo,"",@"SHT_NOTE"
	.sectionflags	@"SHF_NOTE_NV_CUINFO"
        /*0018*/ 	.short	0x0002
        /*001a*/ 	.short	0x005a
        /*001c*/ 	.short	0x0082
	.zero		2


//--------------------- .nv.info                  --------------------------
	.section	.nv.info,"",@"SHT_CUDA_INFO"
	.align	4


	//----- nvinfo : EIATTR_REGCOUNT
	.align		4
        /*0000*/ 	.byte	0x04, 0x2f
        /*0002*/ 	.short	(.L_16 - .L_15)
	.align		4
.L_15:
        /*0004*/ 	.word	index@(_ZN7cutlass13device_kernelINS_4gemm6kernel13GemmUniversalIN4cute5tupleIJiiiiEEENS1_10collective13CollectiveMmaINS1_39MainloopSm90TmaGmmaRmemAWarpSpecializedILi2ENS5_IJNS4_1CILi1EEESB_SB_EEENS1_35KernelTmaWarpSpecializedCooperativeEEENS5_IJNSA_ILi256EEENSA_ILi128EEENSA_ILi64EEEEEENS_10tfloat32_tENS5_IJlSB_lEEESJ_NS5_IJSB_llEEENS4_8TiledMMAINS4_8MMA_AtomIJNS4_4SM904GMMA30MMA_64x128x8_F32TF32TF32_RS_TNILNSP_7ScaleInE1ELSR_1EEEEEENS4_6LayoutINS5_IJNSA_ILi2EEESB_SB_EEENS5_IJSB_NSA_ILi0EEESX_EEEEENS5_IJNS4_10UnderscoreES10_S10_EEEEENS4_13SM90_TMA_LOADENS4_14ComposedLayoutINS4_7SwizzleILi3ELi4ELi3EEENS4_18smem_ptr_flag_bitsILi32EEENSU_INS5_IJNSA_ILi8EEENSA_ILi32EEEEEENS5_IJS1A_SB_EEEEEEEvNS4_8identityES13_NS14_INS15_ILi1ELi4ELi3EEES18_NSU_INS5_IJS19_S19_EEENS5_IJSB_S19_EEEEEEENS4_9Copy_AtomIJNS4_39AutoVectorizingCopyWithAssumedAlignmentILi128EEESJ_EEES1F_EENS_8epilogue10collective6detail29Sm90TmaWarpSpecializedAdapterINS1R_15DefaultEpilogueISJ_SK_SK_NS1Q_6thread17LinearCombinationISJ_Li1EffLNS1V_9ScaleType4KindE0ELNS_15FloatRoundStyleE2ESJ_EENS1_15EpilogueDefaultEEEEEvvEEEEvNT_6ParamsE)
        /*0008*/ 	.word	0x000000a8


	//----- nvinfo : EIATTR_FRAME_SIZE
	.align		4
.L_16:
        /*000c*/ 	.byte	0x04, 0x11
        /*000e*/ 	.short	(.L_18 - .L_17)
	.align		4
.L_17:
        /*0010*/ 	.word	index@(_ZN7cutlass13device_kernelINS_4gemm6kernel13GemmUniversalIN4cute5tupleIJiiiiEEENS1_10collective13CollectiveMmaINS1_39MainloopSm90TmaGmmaRmemAWarpSpecializedILi2ENS5_IJNS4_1CILi1EEESB_SB_EEENS1_35KernelTmaWarpSpecializedCooperativeEEENS5_IJNSA_ILi256EEENSA_ILi128EEENSA_ILi64EEEEEENS_10tfloat32_tENS5_IJlSB_lEEESJ_NS5_IJSB_llEEENS4_8TiledMMAINS4_8MMA_AtomIJNS4_4SM904GMMA30MMA_64x128x8_F32TF32TF32_RS_TNILNSP_7ScaleInE1ELSR_1EEEEEENS4_6LayoutINS5_IJNSA_ILi2EEESB_SB_EEENS5_IJSB_NSA_ILi0EEESX_EEEEENS5_IJNS4_10UnderscoreES10_S10_EEEEENS4_13SM90_TMA_LOADENS4_14ComposedLayoutINS4_7SwizzleILi3ELi4ELi3EEENS4_18smem_ptr_flag_bitsILi32EEENSU_INS5_IJNSA_ILi8EEENSA_ILi32EEEEEENS5_IJS1A_SB_EEEEEEEvNS4_8identityES13_NS14_INS15_ILi1ELi4ELi3EEES18_NSU_INS5_IJS19_S19_EEENS5_IJSB_S19_EEEEEEENS4_9Copy_AtomIJNS4_39AutoVectorizingCopyWithAssumedAlignmentILi128EEESJ_EEES1F_EENS_8epilogue10collective6detail29Sm90TmaWarpSpecializedAdapterINS1R_15DefaultEpilogueISJ_SK_SK_NS1Q_6thread17LinearCombinationISJ_Li1EffLNS1V_9ScaleType4KindE0ELNS_15FloatRoundStyleE2ESJ_EENS1_15EpilogueDefaultEEEEEvvEEEEvNT_6ParamsE)
        /*0014*/ 	.word	0x00000048


	//----- nvinfo : EIATTR_MIN_STACK_SIZE
	.align		4
.L_18:
        /*0018*/ 	.byte	0x04, 0x12
        /*001a*/ 	.short	(.L_20 - .L_19)
	.align		4
.L_19:
        /*001c*/ 	.word	index@(_ZN7cutlass13device_kernelINS_4gemm6kernel13GemmUniversalIN4cute5tupleIJiiiiEEENS1_10collective13CollectiveMmaINS1_39MainloopSm90TmaGmmaRmemAWarpSpecializedILi2ENS5_IJNS4_1CILi1EEESB_SB_EEENS1_35KernelTmaWarpSpecializedCooperativeEEENS5_IJNSA_ILi256EEENSA_ILi128EEENSA_ILi64EEEEEENS_10tfloat32_tENS5_IJlSB_lEEESJ_NS5_IJSB_llEEENS4_8TiledMMAINS4_8MMA_AtomIJNS4_4SM904GMMA30MMA_64x128x8_F32TF32TF32_RS_TNILNSP_7ScaleInE1ELSR_1EEEEEENS4_6LayoutINS5_IJNSA_ILi2EEESB_SB_EEENS5_IJSB_NSA_ILi0EEESX_EEEEENS5_IJNS4_10UnderscoreES10_S10_EEEEENS4_13SM90_TMA_LOADENS4_14ComposedLayoutINS4_7SwizzleILi3ELi4ELi3EEENS4_18smem_ptr_flag_bitsILi32EEENSU_INS5_IJNSA_ILi8EEENSA_ILi32EEEEEENS5_IJS1A_SB_EEEEEEEvNS4_8identityES13_NS14_INS15_ILi1ELi4ELi3EEES18_NSU_INS5_IJS19_S19_EEENS5_IJSB_S19_EEEEEEENS4_9Copy_AtomIJNS4_39AutoVectorizingCopyWithAssumedAlignmentILi128EEESJ_EEES1F_EENS_8epilogue10collective6detail29Sm90TmaWarpSpecializedAdapterINS1R_15DefaultEpilogueISJ_SK_SK_NS1Q_6thread17LinearCombinationISJ_Li1EffLNS1V_9ScaleType4KindE0ELNS_15FloatRoundStyleE2ESJ_EENS1_15EpilogueDefaultEEEEEvvEEEEvNT_6ParamsE)
        /*0020*/ 	.word	0x00000048
.L_20:


//--------------------- .nv.compat                --------------------------
	.section	.nv.compat,"",@"SHT_CUDA_COMPAT_INFO"
	.align	4
        /*0000*/ 	.byte	0x02, 0x09, 0x01, 0x00, 0x02, 0x02, 0x04, 0x00, 0x02, 0x05, 0x05, 0x00, 0x03, 0x07, 0x01, 0x01
        /*0010*/ 	.byte	0x02, 0x03, 0x01, 0x00, 0x02, 0x06, 0x01, 0x00, 0x04, 0x0b, 0x08, 0x00, 0x00, 0x00, 0x00, 0x00
        /*0020*/ 	.byte	0x00, 0x00, 0x00, 0x00


//--------------------- .nv.info._ZN7cutlass13device_kernelINS_4gemm6kernel13GemmUniversalIN4cute5tupleIJiiiiEEENS1_10collective13CollectiveMmaINS1_39MainloopSm90TmaGmmaRmemAWarpSpecializedILi2ENS5_IJNS4_1CILi1EEESB_SB_EEENS1_35KernelTmaWarpSpecializedCooperativeEEENS5_IJNSA_ILi256EEENSA_ILi128EEENSA_ILi64EEEEEENS_10tfloat32_tENS5_IJlSB_lEEESJ_NS5_IJSB_llEEENS4_8TiledMMAINS4_8MMA_AtomIJNS4_4SM904GMMA30MMA_64x128x8_F32TF32TF32_RS_TNILNSP_7ScaleInE1ELSR_1EEEEEENS4_6LayoutINS5_IJNSA_ILi2EEESB_SB_EEENS5_IJSB_NSA_ILi0EEESX_EEEEENS5_IJNS4_10UnderscoreES10_S10_EEEEENS4_13SM90_TMA_LOADENS4_14ComposedLayoutINS4_7SwizzleILi3ELi4ELi3EEENS4_18smem_ptr_flag_bitsILi32EEENSU_INS5_IJNSA_ILi8EEENSA_ILi32EEEEEENS5_IJS1A_SB_EEEEEEEvNS4_8identityES13_NS14_INS15_ILi1ELi4ELi3EEES18_NSU_INS5_IJS19_S19_EEENS5_IJSB_S19_EEEEEEENS4_9Copy_AtomIJNS4_39AutoVectorizingCopyWithAssumedAlignmentILi128EEESJ_EEES1F_EENS_8epilogue10collective6detail29Sm90TmaWarpSpecializedAdapterINS1R_15DefaultEpilogueISJ_SK_SK_NS1Q_6thread17LinearCombinationISJ_Li1EffLNS1V_9ScaleType4KindE0ELNS_15FloatRoundStyleE2ESJ_EENS1_15EpilogueDefaultEEEEEvvEEEEvNT_6ParamsE --------------------------
	.section	.nv.info._ZN7cutlass13device_kernelINS_4gemm6kernel13GemmUniversalIN4cute5tupleIJiiiiEEENS1_10collective13CollectiveMmaINS1_39MainloopSm90TmaGmmaRmemAWarpSpecializedILi2ENS5_IJNS4_1CILi1EEESB_SB_EEENS1_35KernelTmaWarpSpecializedCooperativeEEENS5_IJNSA_ILi256EEENSA_ILi128EEENSA_ILi64EEEEEENS_10tfloat32_tENS5_IJlSB_lEEESJ_NS5_IJSB_llEEENS4_8TiledMMAINS4_8MMA_AtomIJNS4_4SM904GMMA30MMA_64x128x8_F32TF32TF32_RS_TNILNSP_7ScaleInE1ELSR_1EEEEEENS4_6LayoutINS5_IJNSA_ILi2EEESB_SB_EEENS5_IJSB_NSA_ILi0EEESX_EEEEENS5_IJNS4_10UnderscoreES10_S10_EEEEENS4_13SM90_TMA_LOADENS4_14ComposedLayoutINS4_7SwizzleILi3ELi4ELi3EEENS4_18smem_ptr_flag_bitsILi32EEENSU_INS5_IJNSA_ILi8EEENSA_ILi32EEEEEENS5_IJS1A_SB_EEEEEEEvNS4_8identityES13_NS14_INS15_ILi1ELi4ELi3EEES18_NSU_INS5_IJS19_S19_EEENS5_IJSB_S19_EEEEEEENS4_9Copy_AtomIJNS4_39AutoVectorizingCopyWithAssumedAlignmentILi128EEESJ_EEES1F_EENS_8epilogue10collective6detail29Sm90TmaWarpSpecializedAdapterINS1R_15DefaultEpilogueISJ_SK_SK_NS1Q_6thread17LinearCombinationISJ_Li1EffLNS1V_9ScaleType4KindE0ELNS_15FloatRoundStyleE2ESJ_EENS1_15EpilogueDefaultEEEEEvvEEEEvNT_6ParamsE,"",@"SHT_CUDA_INFO"
	.sectionflags	@""
	.align	4


	//----- nvinfo : EIATTR_CUDA_API_VERSION
	.align		4
        /*0000*/ 	.byte	0x04, 0x37
        /*0002*/ 	.short	(.L_22 - .L_21)
.L_21:
        /*0004*/ 	.word	0x00000082


	//----- nvinfo : EIATTR_KPARAM_INFO
	.align		4
.L_22:
        /*0008*/ 	.byte	0x04, 0x17
        /*000a*/ 	.short	(.L_24 - .L_23)
.L_23:
        /*000c*/ 	.word	0x00000000
        /*0010*/ 	.short	0x0000
        /*0012*/ 	.short	0x0070
        /*0014*/ 	.byte	0x00, 0xf0, 0x01, 0x10


	//----- nvinfo : EIATTR_SPARSE_MMA_MASK
	.align		4
.L_24:
        /*0018*/ 	.byte	0x03, 0x50
        /*001a*/ 	.short	0x0000


	//----- nvinfo : EIATTR_MAXREG_COUNT
	.align		4
        /*001c*/ 	.byte	0x03, 0x1b
        /*001e*/ 	.short	0x00a8


	//----- nvinfo : EIATTR_NUM_BARRIERS
	.align		4
        /*0020*/ 	.byte	0x02, 0x4c
        /*0022*/ 	.byte	0x01
	.zero		1


	//----- nvinfo : EIATTR_EXTERNS
	.align		4
        /*0024*/ 	.byte	0x04, 0x0f
        /*0026*/ 	.short	(.L_26 - .L_25)


	//   ....[0]....
	.align		4
.L_25:
        /*0028*/ 	.word	index@(__assertfail)


	//----- nvinfo : EIATTR_ANNOTATIONS
	.align		4
.L_26:
        /*002c*/ 	.byte	0x04, 0x55
        /*002e*/ 	.short	(.L_28 - .L_27)


	//   ....[0]....
.L_27:
        /*0030*/ 	.word	0x00000001
        /*0034*/ 	.byte	0x50, 0x05, 0x00, 0x00, 0x01, 0x00, 0x00, 0x00, 0x70, 0x05, 0x00, 0x00, 0x01, 0x00, 0x00, 0x00
        /* <DEDUP_REMOVED lines=32> */
        /*0244*/ 	.byte	0x00, 0xe7, 0x00, 0x00, 0x01, 0x00, 0x00, 0x00, 0x10, 0xe7, 0x00, 0x00


	//----- nvinfo : EIATTR_MERCURY_ISA_VERSION
	.align		4
.L_28:
        /*0250*/ 	.byte	0x03, 0x5f
        /*0252*/ 	.short	0x0101


	//----- nvinfo : EIATTR_INT_WARP_WIDE_INSTR_OFFSETS
	.align		4
        /*0254*/ 	.byte	0x04, 0x31
        /*0256*/ 	.short	(.L_30 - .L_29)


	//   ....[0]....
.L_29:
        /*0258*/ 	.word	0x000003b0


	//   ....[1]....
        /*025c*/ 	.word	0x000003c0


	//   ....[2]....
        /*0260*/ 	.word	0x00000490


	//----- nvinfo : EIATTR_COOP_GROUP_MASK_REGIDS
	.align		4
.L_30:
        /*0264*/ 	.byte	0x04, 0x29
        /*0266*/ 	.short	(.L_32 - .L_31)


	//   ....[0]....
.L_31:
        /*0268*/ 	.word	0xffffffff


	//   ....[1]....
        /*026c*/ 	.word	0xffffffff


	//   ....[2]....
        /*0270*/ 	.word	0xffffffff


	//   ....[3]....
        /*0274*/ 	.word	0xffffffff


	//   ....[4]....
        /*0278*/ 	.word	0x0500000f


	//----- nvinfo : EIATTR_COOP_GROUP_INSTR_OFFSETS
	.align		4
.L_32:
        /*027c*/ 	.byte	0x04, 0x28
        /*027e*/ 	.short	(.L_34 - .L_33)


	//   ....[0]....
.L_33:
        /*0280*/ 	.word	0x00000070


	//   ....[1]....
        /*0284*/ 	.word	0x00000080


	//   ....[2]....
        /*0288*/ 	.word	0x00000140


	//   ....[3]....
        /*028c*/ 	.word	0x00000290


	//   ....[4]....
        /*0290*/ 	.word	0x0000e8b0


	//----- nvinfo : EIATTR_REG_RECONFIG
	.align		4
.L_34:
        /*0294*/ 	.byte	0x01, 0x54
	.zero		2


	//----- nvinfo : EIATTR_SYSCALL_OFFSETS
	.align		4
        /*0298*/ 	.byte	0x04, 0x46
        /*029a*/ 	.short	(.L_36 - .L_35)


	//   ....[0]....
.L_35:
        /*029c*/ 	.word	0x000010d0


	//   ....[1]....
        /*02a0*/ 	.word	0x00001200


	//   ....[2]....
        /*02a4*/ 	.word	0x000012f0


	//   ....[3]....
        /*02a8*/ 	.word	0x0000cf00


	//   ....[4]....
        /*02ac*/ 	.word	0x0000d030


	//----- nvinfo : EIATTR_MBARRIER_INSTR_OFFSETS
	.align		4
.L_36:
        /*02b0*/ 	.byte	0x04, 0x39
        /*02b2*/ 	.short	(.L_38 - .L_37)


	//   ....[0]....
.L_37:
        /*02b4*/ 	.word	0x00000240
        /*02b8*/ 	.word	0x000000ff
        /*02bc*/ 	.word	0x00000000
        /*02c0*/ 	.short	0x0100
        /*02c2*/ 	.byte	0x08
	.zero		1


	//   ....[1]....
        /*02c4*/ 	.word	0x00000250
        /*02c8*/ 	.word	0x000000ff
        /*02cc*/ 	.word	0x00000010
        /*02d0*/ 	.short	0x0100
        /*02d2*/ 	.byte	0x08
	.zero		1


	//   ....[2]....
        /*02d4*/ 	.word	0x00000260
        /*02d8*/ 	.word	0x000000ff
        /*02dc*/ 	.word	0x00000008
        /*02e0*/ 	.short	0x0100
        /*02e2*/ 	.byte	0x08
	.zero		1


	//   ....[3]....
        /*02e4*/ 	.word	0x00000270
        /*02e8*/ 	.word	0x000000ff
        /*02ec*/ 	.word	0x00000018
        /*02f0*/ 	.short	0x0100
        /*02f2*/ 	.byte	0x08
	.zero		1


	//   ....[4]....
        /*02f4*/ 	.word	0x00000500
        /*02f8*/ 	.word	0x000000ff
        /*02fc*/ 	.word	0x00000030
        /*0300*/ 	.short	0x0100
        /*0302*/ 	.byte	0x06
	.zero		1


	//   ....[5]....
        /*0304*/ 	.word	0x00000590
        /*0308*/ 	.word	0x000000ff
        /*030c*/ 	.word	0x00000038
        /*0310*/ 	.short	0x0100
        /*0312*/ 	.byte	0x06
	.zero		1


	//   ....[6]....
        /*0314*/ 	.word	0x000013c0
        /*0318*/ 	.word	0x00000003
        /*031c*/ 	.word	0x00000000
        /*0320*/ 	.short	0x010a
        /*0322*/ 	.byte	0x3f
	.zero		1


	//   ....[7]....
        /*0324*/ 	.word	0x00001400
        /*0328*/ 	.word	0x00000003
        /*032c*/ 	.word	0x00000000
        /*0330*/ 	.short	0x010a
        /*0332*/ 	.byte	0x3f
	.zero		1


	//   ....[8]....
        /*0334*/ 	.word	0x00001600
        /*0338*/ 	.word	0x00000008
        /*033c*/ 	.word	0x00000000
        /*0340*/ 	.short	0x010a
        /*0342*/ 	.byte	0x3f
	.zero		1


	//   ....[9]....
        /*0344*/ 	.word	0x00001f70
        /*0348*/ 	.word	0x00000008
        /*034c*/ 	.word	0x00000000
        /*0350*/ 	.short	0x010a
        /*0352*/ 	.byte	0x3f
	.zero		1


	//   ....[10]....
        /*0354*/ 	.word	0x00002240
        /*0358*/ 	.word	0x0000000d
        /*035c*/ 	.word	0x00000000
        /*0360*/ 	.short	0x010a
        /*0362*/ 	.byte	0x3f
	.zero		1


	//   ....[11]....
        /*0364*/ 	.word	0x00002550
        /*0368*/ 	.word	0x000000ff
        /*036c*/ 	.word	0x00000000
        /*0370*/ 	.short	0x0101
        /*0372*/ 	.byte	0x07
	.zero		1


	//   ....[12]....
        /*0374*/ 	.word	0x00002b80
        /*0378*/ 	.word	0x0000000d
        /*037c*/ 	.word	0x00000000
        /*0380*/ 	.short	0x010a
        /*0382*/ 	.byte	0x3f
	.zero		1


	//   ....[13]....
        /*0384*/ 	.word	0x00003070
        /*0388*/ 	.word	0x000000ff
        /*038c*/ 	.word	0x00000000
        /*0390*/ 	.short	0x0101
        /*0392*/ 	.byte	0x06
	.zero		1


	//   ....[14]....
        /*0394*/ 	.word	0x00003860
        /*0398*/ 	.word	0x000000ff
        /*039c*/ 	.word	0x00000000
        /*03a0*/ 	.short	0x0101
        /*03a2*/ 	.byte	0x04
	.zero		1


	//   ....[15]....
        /*03a4*/ 	.word	0x0000d330
        /*03a8*/ 	.word	0x00000024
        /*03ac*/ 	.word	0x00000010
        /*03b0*/ 	.short	0x010a
        /*03b2*/ 	.byte	0x3f
	.zero		1


	//   ....[16]....
        /*03b4*/ 	.word	0x0000dfc0
        /*03b8*/ 	.word	0x00000003
        /*03bc*/ 	.word	0x00000038
        /*03c0*/ 	.short	0x0101
        /*03c2*/ 	.byte	0x3f
	.zero		1


	//   ....[17]....
        /*03c4*/ 	.word	0x0000e7a0
        /*03c8*/ 	.word	0x00000006
        /*03cc*/ 	.word	0x00000000
        /*03d0*/ 	.short	0x010a
        /*03d2*/ 	.byte	0x3f
	.zero		1


	//   ....[18]....
        /*03d4*/ 	.word	0x0000e810
        /*03d8*/ 	.word	0x00000003
        /*03dc*/ 	.word	0x00000000
        /*03e0*/ 	.short	0x010a
        /*03e2*/ 	.byte	0x3f
	.zero		1


	//   ....[19]....
        /*03e4*/ 	.word	0x0000e8e0
        /*03e8*/ 	.word	0x00000003
        /*03ec*/ 	.word	0x00000000
        /*03f0*/ 	.short	0x010a
        /*03f2*/ 	.byte	0x3f
	.zero		1


	//   ....[20]....
        /*03f4*/ 	.word	0x0000e930
        /*03f8*/ 	.word	0x00000008
        /*03fc*/ 	.word	0x00000000
        /*0400*/ 	.short	0x010a
        /*0402*/ 	.byte	0x3f
	.zero		1


	//   ....[21]....
        /*0404*/ 	.word	0x0000e980
        /*0408*/ 	.word	0x0000000d
        /*040c*/ 	.word	0x00000000
        /*0410*/ 	.short	0x010a
        /*0412*/ 	.byte	0x3f
	.zero		1


	//   ....[22]....
        /*0414*/ 	.word	0x0000ea50
        /*0418*/ 	.word	0x00000024
        /*041c*/ 	.word	0x00000010
        /*0420*/ 	.short	0x010a
        /*0422*/ 	.byte	0x3f
	.zero		1


	//   ....[23]....
        /*0424*/ 	.word	0x0000eb20
        /*0428*/ 	.word	0x00000006
        /*042c*/ 	.word	0x00000000
        /*0430*/ 	.short	0x010a
        /*0432*/ 	.byte	0x3f
	.zero		1


	//----- nvinfo : EIATTR_NUM_MBARRIERS
	.align		4
.L_38:
        /*0434*/ 	.byte	0x03, 0x38
        /*0436*/ 	.short	0x0006


	//----- nvinfo : EIATTR_EXIT_INSTR_OFFSETS
	.align		4
        /*0438*/ 	.byte	0x04, 0x1c
        /*043a*/ 	.short	(.L_40 - .L_39)


	//   ....[0]....
.L_39:
        /*043c*/ 	.word	0x000005e0


	//   ....[1]....
        /*0440*/ 	.word	0x00000ee0


	//   ....[2]....
        /*0444*/ 	.word	0x0000c3e0


	//   ....[3]....
        /*0448*/ 	.word	0x0000ca70


	//   ....[4]....
        /*044c*/ 	.word	0x0000e860


	//----- nvinfo : EIATTR_MAX_THREADS
	.align		4
.L_40:
        /*0450*/ 	.byte	0x04, 0x05
        /*0452*/ 	.short	(.L_42 - .L_41)
.L_41:
        /*0454*/ 	.word	0x00000180
        /*0458*/ 	.word	0x00000001
        /*045c*/ 	.word	0x00000001


	//----- nvinfo : EIATTR_CRS_STACK_SIZE
	.align		4
.L_42:
        /*0460*/ 	.byte	0x04, 0x1e
        /*0462*/ 	.short	(.L_44 - .L_43)
.L_43:
        /*0464*/ 	.word	0x00000000


	//----- nvinfo : EIATTR_CBANK_PARAM_SIZE
	.align		4
.L_44:
        /*0468*/ 	.byte	0x03, 0x19
        /*046a*/ 	.short	0x0470


	//----- nvinfo : EIATTR_PARAM_CBANK
	.align		4
        /*046c*/ 	.byte	0x04, 0x0a
        /*046e*/ 	.short	(.L_46 - .L_45)
	.align		4
.L_45:
        /*0470*/ 	.word	index@(.nv.constant0._ZN7cutlass13device_kernelINS_4gemm6kernel13GemmUniversalIN4cute5tupleIJiiiiEEENS1_10collective13CollectiveMmaINS1_39MainloopSm90TmaGmmaRmemAWarpSpecializedILi2ENS5_IJNS4_1CILi1EEESB_SB_EEENS1_35KernelTmaWarpSpecializedCooperativeEEENS5_IJNSA_ILi256EEENSA_ILi128EEENSA_ILi64EEEEEENS_10tfloat32_tENS5_IJlSB_lEEESJ_NS5_IJSB_llEEENS4_8TiledMMAINS4_8MMA_AtomIJNS4_4SM904GMMA30MMA_64x128x8_F32TF32TF32_RS_TNILNSP_7ScaleInE1ELSR_1EEEEEENS4_6LayoutINS5_IJNSA_ILi2EEESB_SB_EEENS5_IJSB_NSA_ILi0EEESX_EEEEENS5_IJNS4_10UnderscoreES10_S10_EEEEENS4_13SM90_TMA_LOADENS4_14ComposedLayoutINS4_7SwizzleILi3ELi4ELi3EEENS4_18smem_ptr_flag_bitsILi32EEENSU_INS5_IJNSA_ILi8EEENSA_ILi32EEEEEENS5_IJS1A_SB_EEEEEEEvNS4_8identityES13_NS14_INS15_ILi1ELi4ELi3EEES18_NSU_INS5_IJS19_S19_EEENS5_IJSB_S19_EEEEEEENS4_9Copy_AtomIJNS4_39AutoVectorizingCopyWithAssumedAlignmentILi128EEESJ_EEES1F_EENS_8epilogue10collective6detail29Sm90TmaWarpSpecializedAdapterINS1R_15DefaultEpilogueISJ_SK_SK_NS1Q_6thread17LinearCombinationISJ_Li1EffLNS1V_9ScaleType4KindE0ELNS_15FloatRoundStyleE2ESJ_EENS1_15EpilogueDefaultEEEEEvvEEEEvNT_6ParamsE)
        /*0474*/ 	.short	0x0210
        /*0476*/ 	.short	0x0470


	//----- nvinfo : EIATTR_SW_WAR
	.align		4
.L_46:
        /*0478*/ 	.byte	0x04, 0x36
        /*047a*/ 	.short	(.L_48 - .L_47)
.L_47:
        /*047c*/ 	.word	0x00000008
.L_48:


//--------------------- .nv.callgraph             --------------------------
	.section	.nv.callgraph,"",@"SHT_CUDA_CALLGRAPH"
	.align	4
	.sectionentsize	8
	.align		4
        /*0000*/ 	.word	0x00000000
	.align		4
        /*0004*/ 	.word	0xffffffff
	.align		4
        /*0008*/ 	.word	index@(_ZN7cutlass13device_kernelINS_4gemm6kernel13GemmUniversalIN4cute5tupleIJiiiiEEENS1_10collective13CollectiveMmaINS1_39MainloopSm90TmaGmmaRmemAWarpSpecializedILi2ENS5_IJNS4_1CILi1EEESB_SB_EEENS1_35KernelTmaWarpSpecializedCooperativeEEENS5_IJNSA_ILi256EEENSA_ILi128EEENSA_ILi64EEEEEENS_10tfloat32_tENS5_IJlSB_lEEESJ_NS5_IJSB_llEEENS4_8TiledMMAINS4_8MMA_AtomIJNS4_4SM904GMMA30MMA_64x128x8_F32TF32TF32_RS_TNILNSP_7ScaleInE1ELSR_1EEEEEENS4_6LayoutINS5_IJNSA_ILi2EEESB_SB_EEENS5_IJSB_NSA_ILi0EEESX_EEEEENS5_IJNS4_10UnderscoreES10_S10_EEEEENS4_13SM90_TMA_LOADENS4_14ComposedLayoutINS4_7SwizzleILi3ELi4ELi3EEENS4_18smem_ptr_flag_bitsILi32EEENSU_INS5_IJNSA_ILi8EEENSA_ILi32EEEEEENS5_IJS1A_SB_EEEEEEEvNS4_8identityES13_NS14_INS15_ILi1ELi4ELi3EEES18_NSU_INS5_IJS19_S19_EEENS5_IJSB_S19_EEEEEEENS4_9Copy_AtomIJNS4_39AutoVectorizingCopyWithAssumedAlignmentILi128EEESJ_EEES1F_EENS_8epilogue10collective6detail29Sm90TmaWarpSpecializedAdapterINS1R_15DefaultEpilogueISJ_SK_SK_NS1Q_6thread17LinearCombinationISJ_Li1EffLNS1V_9ScaleType4KindE0ELNS_15FloatRoundStyleE2ESJ_EENS1_15EpilogueDefaultEEEEEvvEEEEvNT_6ParamsE)
	.align		4
        /*000c*/ 	.word	index@(__assertfail)
	.align		4
        /*0010*/ 	.word	0x00000000
	.align		4
        /*0014*/ 	.word	0xfffffffe
	.align		4
        /*0018*/ 	.word	0x00000000
	.align		4
        /*001c*/ 	.word	0xfffffffd
	.align		4
        /*0020*/ 	.word	0x00000000
	.align		4
        /*0024*/ 	.word	0xfffffffc


//--------------------- .nv.constant4             --------------------------
	.section	.nv.constant4,"a",@progbits
	.align	8
	.align		8
.nv.constant4:
        /*0000*/ 	.dword	__assertfail
	.align		8
        /*0008*/ 	.dword	__unnamed_1
	.align		8
        /*0010*/ 	.dword	__unnamed_2
	.align		8
        /*0018*/ 	.dword	_ZN40_INTERNAL_75109897_4_k_cu_36e78ba1_272714cuda3std3__45__cpo5beginE
	.align		8
        /*0020*/ 	.dword	_ZN40_INTERNAL_75109897_4_k_cu_36e78ba1_272714cuda3std3__45__cpo3endE
	.align		8
        /*0028*/ 	.dword	_ZN40_INTERNAL_75109897_4_k_cu_36e78ba1_272714cuda3std3__45__cpo6cbeginE
	.align		8
        /*0030*/ 	.dword	_ZN40_INTERNAL_75109897_4_k_cu_36e78ba1_272714cuda3std3__45__cpo4cendE
	.align		8
        /*0038*/ 	.dword	_ZN40_INTERNAL_75109897_4_k_cu_36e78ba1_272714cuda3std3__442_GLOBAL__N__75109897_4_k_cu_36e78ba1_272716ignoreE
	.align		8
        /*0040*/ 	.dword	_ZN40_INTERNAL_75109897_4_k_cu_36e78ba1_272714cuda3std3__419piecewise_constructE
	.align		8
        /*0048*/ 	.dword	_ZN40_INTERNAL_75109897_4_k_cu_36e78ba1_272714cuda3std3__48in_placeE
	.align		8
        /*0050*/ 	.dword	_ZN40_INTERNAL_75109897_4_k_cu_36e78ba1_272714cuda3std6ranges3__45__cpo4swapE
	.align		8
        /*0058*/ 	.dword	_ZN40_INTERNAL_75109897_4_k_cu_36e78ba1_272714cuda3std6ranges3__45__cpo9iter_moveE
	.align		8
        /*0060*/ 	.dword	_ZN40_INTERNAL_75109897_4_k_cu_36e78ba1_272714cute7productE
	.align		8
        /*0068*/ 	.dword	_ZN40_INTERNAL_75109897_4_k_cu_36e78ba1_272714cute1_E
	.align		8
        /*0070*/ 	.dword	$str$24
	.align		8
        /*0078*/ 	.dword	$str$25


//--------------------- .text._ZN7cutlass13device_kernelINS_4gemm6kernel13GemmUniversalIN4cute5tupleIJiiiiEEENS1_10collective13CollectiveMmaINS1_39MainloopSm90TmaGmmaRmemAWarpSpecializedILi2ENS5_IJNS4_1CILi1EEESB_SB_EEENS1_35KernelTmaWarpSpecializedCooperativeEEENS5_IJNSA_ILi256EEENSA_ILi128EEENSA_ILi64EEEEEENS_10tfloat32_tENS5_IJlSB_lEEESJ_NS5_IJSB_llEEENS4_8TiledMMAINS4_8MMA_AtomIJNS4_4SM904GMMA30MMA_64x128x8_F32TF32TF32_RS_TNILNSP_7ScaleInE1ELSR_1EEEEEENS4_6LayoutINS5_IJNSA_ILi2EEESB_SB_EEENS5_IJSB_NSA_ILi0EEESX_EEEEENS5_IJNS4_10UnderscoreES10_S10_EEEEENS4_13SM90_TMA_LOADENS4_14ComposedLayoutINS4_7SwizzleILi3ELi4ELi3EEENS4_18smem_ptr_flag_bitsILi32EEENSU_INS5_IJNSA_ILi8EEENSA_ILi32EEEEEENS5_IJS1A_SB_EEEEEEEvNS4_8identityES13_NS14_INS15_ILi1ELi4ELi3EEES18_NSU_INS5_IJS19_S19_EEENS5_IJSB_S19_EEEEEEENS4_9Copy_AtomIJNS4_39AutoVectorizingCopyWithAssumedAlignmentILi128EEESJ_EEES1F_EENS_8epilogue10collective6detail29Sm90TmaWarpSpecializedAdapterINS1R_15DefaultEpilogueISJ_SK_SK_NS1Q_6thread17LinearCombinationISJ_Li1EffLNS1V_9ScaleType4KindE0ELNS_15FloatRoundStyleE2ESJ_EENS1_15EpilogueDefaultEEEEEvvEEEEvNT_6ParamsE --------------------------
	.section	.text._ZN7cutlass13device_kernelINS_4gemm6kernel13GemmUniversalIN4cute5tupleIJiiiiEEENS1_10collective13CollectiveMmaINS1_39MainloopSm90TmaGmmaRmemAWarpSpecializedILi2ENS5_IJNS4_1CILi1EEESB_SB_EEENS1_35KernelTmaWarpSpecializedCooperativeEEENS5_IJNSA_ILi256EEENSA_ILi128EEENSA_ILi64EEEEEENS_10tfloat32_tENS5_IJlSB_lEEESJ_NS5_IJSB_llEEENS4_8TiledMMAINS4_8MMA_AtomIJNS4_4SM904GMMA30MMA_64x128x8_F32TF32TF32_RS_TNILNSP_7ScaleInE1ELSR_1EEEEEENS4_6LayoutINS5_IJNSA_ILi2EEESB_SB_EEENS5_IJSB_NSA_ILi0EEESX_EEEEENS5_IJNS4_10UnderscoreES10_S10_EEEEENS4_13SM90_TMA_LOADENS4_14ComposedLayoutINS4_7SwizzleILi3ELi4ELi3EEENS4_18smem_ptr_flag_bitsILi32EEENSU_INS5_IJNSA_ILi8EEENSA_ILi32EEEEEENS5_IJS1A_SB_EEEEEEEvNS4_8identityES13_NS14_INS15_ILi1ELi4ELi3EEES18_NSU_INS5_IJS19_S19_EEENS5_IJSB_S19_EEEEEEENS4_9Copy_AtomIJNS4_39AutoVectorizingCopyWithAssumedAlignmentILi128EEESJ_EEES1F_EENS_8epilogue10collective6detail29Sm90TmaWarpSpecializedAdapterINS1R_15DefaultEpilogueISJ_SK_SK_NS1Q_6thread17LinearCombinationISJ_Li1EffLNS1V_9ScaleType4KindE0ELNS_15FloatRoundStyleE2ESJ_EENS1_15EpilogueDefaultEEEEEvvEEEEvNT_6ParamsE,"ax",@progbits
	.align	128
.text._ZN7cutlass13device_kernelINS_4gemm6kernel13GemmUniversalIN4cute5tupleIJiiiiEEENS1_10collective13CollectiveMmaINS1_39MainloopSm90TmaGmmaRmemAWarpSpecializedILi2ENS5_IJNS4_1CILi1EEESB_SB_EEENS1_35KernelTmaWarpSpecializedCooperativeEEENS5_IJNSA_ILi256EEENSA_ILi128EEENSA_ILi64EEEEEENS_10tfloat32_tENS5_IJlSB_lEEESJ_NS5_IJSB_llEEENS4_8TiledMMAINS4_8MMA_AtomIJNS4_4SM904GMMA30MMA_64x128x8_F32TF32TF32_RS_TNILNSP_7ScaleInE1ELSR_1EEEEEENS4_6LayoutINS5_IJNSA_ILi2EEESB_SB_EEENS5_IJSB_NSA_ILi0EEESX_EEEEENS5_IJNS4_10UnderscoreES10_S10_EEEEENS4_13SM90_TMA_LOADENS4_14ComposedLayoutINS4_7SwizzleILi3ELi4ELi3EEENS4_18smem_ptr_flag_bitsILi32EEENSU_INS5_IJNSA_ILi8EEENSA_ILi32EEEEEENS5_IJS1A_SB_EEEEEEEvNS4_8identityES13_NS14_INS15_ILi1ELi4ELi3EEES18_NSU_INS5_IJS19_S19_EEENS5_IJSB_S19_EEEEEEENS4_9Copy_AtomIJNS4_39AutoVectorizingCopyWithAssumedAlignmentILi128EEESJ_EEES1F_EENS_8epilogue10collective6detail29Sm90TmaWarpSpecializedAdapterINS1R_15DefaultEpilogueISJ_SK_SK_NS1Q_6thread17LinearCombinationISJ_Li1EffLNS1V_9ScaleType4KindE0ELNS_15FloatRoundStyleE2ESJ_EENS1_15EpilogueDefaultEEEEEvvEEEEvNT_6ParamsE:
        .type           _ZN7cutlass13device_kernelINS_4gemm6kernel13GemmUniversalIN4cute5tupleIJiiiiEEENS1_10collective13CollectiveMmaINS1_39MainloopSm90TmaGmmaRmemAWarpSpecializedILi2ENS5_IJNS4_1CILi1EEESB_SB_EEENS1_35KernelTmaWarpSpecializedCooperativeEEENS5_IJNSA_ILi256EEENSA_ILi128EEENSA_ILi64EEEEEENS_10tfloat32_tENS5_IJlSB_lEEESJ_NS5_IJSB_llEEENS4_8TiledMMAINS4_8MMA_AtomIJNS4_4SM904GMMA30MMA_64x128x8_F32TF32TF32_RS_TNILNSP_7ScaleInE1ELSR_1EEEEEENS4_6LayoutINS5_IJNSA_ILi2EEESB_SB_EEENS5_IJSB_NSA_ILi0EEESX_EEEEENS5_IJNS4_10UnderscoreES10_S10_EEEEENS4_13SM90_TMA_LOADENS4_14ComposedLayoutINS4_7SwizzleILi3ELi4ELi3EEENS4_18smem_ptr_flag_bitsILi32EEENSU_INS5_IJNSA_ILi8EEENSA_ILi32EEEEEENS5_IJS1A_SB_EEEEEEEvNS4_8identityES13_NS14_INS15_ILi1ELi4ELi3EEES18_NSU_INS5_IJS19_S19_EEENS5_IJSB_S19_EEEEEEENS4_9Copy_AtomIJNS4_39AutoVectorizingCopyWithAssumedAlignmentILi128EEESJ_EEES1F_EENS_8epilogue10collective6detail29Sm90TmaWarpSpecializedAdapterINS1R_15DefaultEpilogueISJ_SK_SK_NS1Q_6thread17LinearCombinationISJ_Li1EffLNS1V_9ScaleType4KindE0ELNS_15FloatRoundStyleE2ESJ_EENS1_15EpilogueDefaultEEEEEvvEEEEvNT_6ParamsE,@function
        .size           _ZN7cutlass13device_kernelINS_4gemm6kernel13GemmUniversalIN4cute5tupleIJiiiiEEENS1_10collective13CollectiveMmaINS1_39MainloopSm90TmaGmmaRmemAWarpSpecializedILi2ENS5_IJNS4_1CILi1EEESB_SB_EEENS1_35KernelTmaWarpSpecializedCooperativeEEENS5_IJNSA_ILi256EEENSA_ILi128EEENSA_ILi64EEEEEENS_10tfloat32_tENS5_IJlSB_lEEESJ_NS5_IJSB_llEEENS4_8TiledMMAINS4_8MMA_AtomIJNS4_4SM904GMMA30MMA_64x128x8_F32TF32TF32_RS_TNILNSP_7ScaleInE1ELSR_1EEEEEENS4_6LayoutINS5_IJNSA_ILi2EEESB_SB_EEENS5_IJSB_NSA_ILi0EEESX_EEEEENS5_IJNS4_10UnderscoreES10_S10_EEEEENS4_13SM90_TMA_LOADENS4_14ComposedLayoutINS4_7SwizzleILi3ELi4ELi3EEENS4_18smem_ptr_flag_bitsILi32EEENSU_INS5_IJNSA_ILi8EEENSA_ILi32EEEEEENS5_IJS1A_SB_EEEEEEEvNS4_8identityES13_NS14_INS15_ILi1ELi4ELi3EEES18_NSU_INS5_IJS19_S19_EEENS5_IJSB_S19_EEEEEEENS4_9Copy_AtomIJNS4_39AutoVectorizingCopyWithAssumedAlignmentILi128EEESJ_EEES1F_EENS_8epilogue10collective6detail29Sm90TmaWarpSpecializedAdapterINS1R_15DefaultEpilogueISJ_SK_SK_NS1Q_6thread17LinearCombinationISJ_Li1EffLNS1V_9ScaleType4KindE0ELNS_15FloatRoundStyleE2ESJ_EENS1_15EpilogueDefaultEEEEEvvEEEEvNT_6ParamsE,(.L_x_331 - _ZN7cutlass13device_kernelINS_4gemm6kernel13GemmUniversalIN4cute5tupleIJiiiiEEENS1_10collective13CollectiveMmaINS1_39MainloopSm90TmaGmmaRmemAWarpSpecializedILi2ENS5_IJNS4_1CILi1EEESB_SB_EEENS1_35KernelTmaWarpSpecializedCooperativeEEENS5_IJNSA_ILi256EEENSA_ILi128EEENSA_ILi64EEEEEENS_10tfloat32_tENS5_IJlSB_lEEESJ_NS5_IJSB_llEEENS4_8TiledMMAINS4_8MMA_AtomIJNS4_4SM904GMMA30MMA_64x128x8_F32TF32TF32_RS_TNILNSP_7ScaleInE1ELSR_1EEEEEENS4_6LayoutINS5_IJNSA_ILi2EEESB_SB_EEENS5_IJSB_NSA_ILi0EEESX_EEEEENS5_IJNS4_10UnderscoreES10_S10_EEEEENS4_13SM90_TMA_LOADENS4_14ComposedLayoutINS4_7SwizzleILi3ELi4ELi3EEENS4_18smem_ptr_flag_bitsILi32EEENSU_INS5_IJNSA_ILi8EEENSA_ILi32EEEEEENS5_IJS1A_SB_EEEEEEEvNS4_8identityES13_NS14_INS15_ILi1ELi4ELi3EEES18_NSU_INS5_IJS19_S19_EEENS5_IJSB_S19_EEEEEEENS4_9Copy_AtomIJNS4_39AutoVectorizingCopyWithAssumedAlignmentILi128EEESJ_EEES1F_EENS_8epilogue10collective6detail29Sm90TmaWarpSpecializedAdapterINS1R_15DefaultEpilogueISJ_SK_SK_NS1Q_6thread17LinearCombinationISJ_Li1EffLNS1V_9ScaleType4KindE0ELNS_15FloatRoundStyleE2ESJ_EENS1_15EpilogueDefaultEEEEEvvEEEEvNT_6ParamsE)
        .other          _ZN7cutlass13device_kernelINS_4gemm6kernel13GemmUniversalIN4cute5tupleIJiiiiEEENS1_10collective13CollectiveMmaINS1_39MainloopSm90TmaGmmaRmemAWarpSpecializedILi2ENS5_IJNS4_1CILi1EEESB_SB_EEENS1_35KernelTmaWarpSpecializedCooperativeEEENS5_IJNSA_ILi256EEENSA_ILi128EEENSA_ILi64EEEEEENS_10tfloat32_tENS5_IJlSB_lEEESJ_NS5_IJSB_llEEENS4_8TiledMMAINS4_8MMA_AtomIJNS4_4SM904GMMA30MMA_64x128x8_F32TF32TF32_RS_TNILNSP_7ScaleInE1ELSR_1EEEEEENS4_6LayoutINS5_IJNSA_ILi2EEESB_SB_EEENS5_IJSB_NSA_ILi0EEESX_EEEEENS5_IJNS4_10UnderscoreES10_S10_EEEEENS4_13SM90_TMA_LOADENS4_14ComposedLayoutINS4_7SwizzleILi3ELi4ELi3EEENS4_18smem_ptr_flag_bitsILi32EEENSU_INS5_IJNSA_ILi8EEENSA_ILi32EEEEEENS5_IJS1A_SB_EEEEEEEvNS4_8identityES13_NS14_INS15_ILi1ELi4ELi3EEES18_NSU_INS5_IJS19_S19_EEENS5_IJSB_S19_EEEEEEENS4_9Copy_AtomIJNS4_39AutoVectorizingCopyWithAssumedAlignmentILi128EEESJ_EEES1F_EENS_8epilogue10collective6detail29Sm90TmaWarpSpecializedAdapterINS1R_15DefaultEpilogueISJ_SK_SK_NS1Q_6thread17LinearCombinationISJ_Li1EffLNS1V_9ScaleType4KindE0ELNS_15FloatRoundStyleE2ESJ_EENS1_15EpilogueDefaultEEEEEvvEEEEvNT_6ParamsE,@"STO_CUDA_ENTRY STV_DEFAULT"
_ZN7cutlass13device_kernelINS_4gemm6kernel13GemmUniversalIN4cute5tupleIJiiiiEEENS1_10collective13CollectiveMmaINS1_39MainloopSm90TmaGmmaRmemAWarpSpecializedILi2ENS5_IJNS4_1CILi1EEESB_SB_EEENS1_35KernelTmaWarpSpecializedCooperativeEEENS5_IJNSA_ILi256EEENSA_ILi128EEENSA_ILi64EEEEEENS_10tfloat32_tENS5_IJlSB_lEEESJ_NS5_IJSB_llEEENS4_8TiledMMAINS4_8MMA_AtomIJNS4_4SM904GMMA30MMA_64x128x8_F32TF32TF32_RS_TNILNSP_7ScaleInE1ELSR_1EEEEEENS4_6LayoutINS5_IJNSA_ILi2EEESB_SB_EEENS5_IJSB_NSA_ILi0EEESX_EEEEENS5_IJNS4_10UnderscoreES10_S10_EEEEENS4_13SM90_TMA_LOADENS4_14ComposedLayoutINS4_7SwizzleILi3ELi4ELi3EEENS4_18smem_ptr_flag_bitsILi32EEENSU_INS5_IJNSA_ILi8EEENSA_ILi32EEEEEENS5_IJS1A_SB_EEEEEEEvNS4_8identityES13_NS14_INS15_ILi1ELi4ELi3EEES18_NSU_INS5_IJS19_S19_EEENS5_IJSB_S19_EEEEEEENS4_9Copy_AtomIJNS4_39AutoVectorizingCopyWithAssumedAlignmentILi128EEESJ_EEES1F_EENS_8epilogue10collective6detail29Sm90TmaWarpSpecializedAdapterINS1R_15DefaultEpilogueISJ_SK_SK_NS1Q_6thread17LinearCombinationISJ_Li1EffLNS1V_9ScaleType4KindE0ELNS_15FloatRoundStyleE2ESJ_EENS1_15EpilogueDefaultEEEEEvvEEEEvNT_6ParamsE:
[----:B------:R-:W0:Y:S02]  /*0000*/  LDC R1, c[0x0][0x28] ;  /* 0x00000a00ff017b82 */ /* 0x000e240000000800 */
[----:B0-----:R-:W-:Y:S01]  /*0010*/  VIADD R1, R1, 0xffffffb8 ;  /* 0xffffffb801017836 */ /* 0x001fe20000000000 */
[----:B------:R-:W0:Y:S01]  /*0020*/  S2R R2, SR_TID.X ;  /* 0x0000000000027919 */ /* 0x000e220000002100 */
[----:B------:R-:W-:Y:S01]  /*0030*/  ELECT P0, URZ, PT ;  /* 0x00000000003f782f */ /* 0x000fe20003800000 */
[----:B------:R-:W-:Y:S01]  /*0040*/  BSSY B0, `(.L_x_0) ;  /* 0x000000f000007945 */ /* 0x000fe20003800000 */
[--C-:B0-----:R-:W-:Y:S02]  /*0050*/  SHF.R.U32.HI R0, RZ, 0x5, R2.reuse ;  /* 0x00000005ff007819 */ /* 0x101fe40000011602 */
[----:B------:R-:W-:-:S03]  /*0060*/  SHF.R.U32.HI R19, RZ, 0x7, R2 ;  /* 0x00000007ff137819 */ /* 0x000fc60000011602 */
[----:B------:R-:W0:Y:S04]  /*0070*/  SHFL.IDX PT, R3, R0, RZ, 0x1f ;  /* 0x00001fff00037589 */ /* 0x000e2800000e0000 */
[----:B------:R1:W2:Y:S01]  /*0080*/  SHFL.IDX PT, R5, R19, RZ, 0x1f ;  /* 0x00001fff13057589 */ /* 0x0002a200000e0000 */
[----:B0-----:R-:W-:-:S13]  /*0090*/  ISETP.NE.OR P0, PT, R3, RZ, !P0 ;  /* 0x000000ff0300720c */ /* 0x001fda0004705670 */
[----:B-12---:R-:W-:Y:S05]  /*00a0*/  @P0 BRA `(.L_x_1) ;  /* 0x0000000000200947 */ /* 0x006fea0003800000 */
[----:B------:R-:W-:Y:S02]  /*00b0*/  ULDC.64 UR4, c[0x0][0x198] ;  /* 0x0000660000047ab9 */ /* 0x000fe40000000a00 */
[----:B------:R-:W-:Y:S02]  /*00c0*/  UIADD3 UR6, UP0, UR4, 0xf0, URZ ;  /* 0x000000f004067890 */ /* 0x000fe4000ff1e03f */
[----:B------:R-:W-:Y:S02]  /*00d0*/  UIADD3 UR4, UP1, UR4, 0x1f0, URZ ;  /* 0x000001f004047890 */ /* 0x000fe4000ff3e03f */
[----:B------:R-:W-:Y:S02]  /*00e0*/  UIADD3.X UR7, URZ, UR5, URZ, UP0, !UPT ;  /* 0x000000053f077290 */ /* 0x000fe400087fe43f */
[----:B------:R-:W-:-:S07]  /*00f0*/  UIADD3.X UR5, URZ, UR5, URZ, UP1, !UPT ;  /* 0x000000053f057290 */ /* 0x000fce0008ffe43f */
[----:B------:R0:W-:Y:S02]  /*0100*/  UTMACCTL.PF [UR6] ;  /* 0x00000000060079b9 */ /* 0x0001e40008040000 */
[----:B------:R0:W-:Y:S02]  /*0110*/  UTMACCTL.PF [UR4] ;  /* 0x00000000040079b9 */ /* 0x0001e40008040000 */
[----:B0-----:R-:W-:Y:S01]  /*0120*/  NOP ;  /* 0x0000000000007918 */ /* 0x001fe20000000000 */
.L_x_1:
[----:B------:R-:W-:Y:S05]  /*0130*/  BSYNC B0 ;  /* 0x0000000000007941 */ /* 0x000fea0003800000 */
.L_x_0:
[----:B------:R-:W0:Y:S02]  /*0140*/  SHFL.IDX PT, R2, R0, RZ, 0x1f ;  /* 0x00001fff00027589 */ /* 0x000e2400000e0000 */
[----:B0-----:R-:W-:-:S13]  /*0150*/  ISETP.NE.AND P0, PT, R2, RZ, PT ;  /* 0x000000ff0200720c */ /* 0x001fda0003f05270 */
[----:B------:R-:W-:Y:S05]  /*0160*/  @P0 BRA `(.L_x_2) ;  /* 0x0000000000480947 */ /* 0x000fea0003800000 */
[----:B------:R-:W0:Y:S01]  /*0170*/  S2UR UR8, SR_CgaCtaId ;  /* 0x00000000000879c3 */ /* 0x000e220000008800 */
[----:B------:R-:W-:Y:S01]  /*0180*/  UMOV UR4, 0x400 ;  /* 0x0000040000047882 */ /* 0x000fe20000000000 */
[----:B------:R-:W-:Y:S01]  /*0190*/  UMOV UR5, 0x1 ;  /* 0x0000000100057882 */ /* 0x000fe20000000000 */
[----:B------:R-:W-:Y:S01]  /*01a0*/  UMOV UR6, 0x100 ;  /* 0x0000010000067882 */ /* 0x000fe20000000000 */
[----:B------:R-:W-:Y:S01]  /*01b0*/  ELECT P0, URZ, PT ;  /* 0x00000000003f782f */ /* 0x000fe20003800000 */
[----:B------:R-:W-:-:S04]  /*01c0*/  UIADD3 UR6, -UR6, 0x100000, URZ ;  /* 0x0010000006067890 */ /* 0x000fc8000fffe13f */
[----:B------:R-:W-:Y:S02]  /*01d0*/  USHF.L.U32 UR7, UR6, 0xb, URZ ;  /* 0x0000000b06077899 */ /* 0x000fe4000800063f */
[----:B------:R-:W-:Y:S02]  /*01e0*/  USHF.L.U32 UR6, UR6, 0x1, URZ ;  /* 0x0000000106067899 */ /* 0x000fe4000800063f */
[----:B0-----:R-:W-:Y:S02]  /*01f0*/  ULEA UR8, UR8, UR4, 0x18 ;  /* 0x0000000408087291 */ /* 0x001fe4000f8ec03f */
[----:B------:R-:W-:-:S04]  /*0200*/  UIADD3 UR4, -UR5, 0x100000, URZ ;  /* 0x0010000005047890 */ /* 0x000fc8000fffe13f */
[----:B------:R-:W-:Y:S02]  /*0210*/  USHF.L.U32 UR5, UR4, 0xb, URZ ;  /* 0x0000000b04057899 */ /* 0x000fe4000800063f */
[----:B------:R-:W-:Y:S01]  /*0220*/  USHF.L.U32 UR4, UR4, 0x1, URZ ;  /* 0x0000000104047899 */ /* 0x000fe2000800063f */
[----:B------:R-:W0:Y:S11]  /*0230*/  FENCE.VIEW.ASYNC.S ;  /* 0x00000000000073c6 */ /* 0x000e360000000000 */
[----:B0-----:R0:W1:Y:S01]  /*0240*/  SYNCS.EXCH.64 URZ, [UR8], UR4 ;  /* 0x00000004083f75b2 */ /* 0x0010620008000100 */
[----:B------:R0:W2:Y:S01]  /*0250*/  SYNCS.EXCH.64 URZ, [UR8+0x10], UR6 ;  /* 0x00001006083f75b2 */ /* 0x0000a20008000100 */
[----:B------:R0:W3:Y:S01]  /*0260*/  SYNCS.EXCH.64 URZ, [UR8+0x8], UR4 ;  /* 0x00000804083f75b2 */ /* 0x0000e20008000100 */
[----:B------:R0:W4:Y:S01]  /*0270*/  SYNCS.EXCH.64 URZ, [UR8+0x18], UR6 ;  /* 0x00001806083f75b2 */ /* 0x0001220008000100 */
[----:B------:R-:W-:Y:S01]  /*0280*/  NOP ;  /* 0x0000000000007918 */ /* 0x000fe20000000000 */
.L_x_2:
[----:B------:R-:W5:Y:S01]  /*0290*/  SHFL.IDX PT, R0, R0, RZ, 0x1f ;  /* 0x00001fff00007589 */ /* 0x000f6200000e0000 */
[----:B------:R-:W1:Y:S01]  /*02a0*/  LDC R2, c[0x0][0x65c] ;  /* 0x00019700ff027b82 */ /* 0x000e620000000800 */
[----:B------:R-:W-:Y:S02]  /*02b0*/  ELECT P0, URZ, PT ;  /* 0x00000000003f782f */ /* 0x000fe40003800000 */
[----:B------:R-:W-:Y:S01]  /*02c0*/  SHF.R.S32.HI R6, RZ, 0x1f, R3 ;  /* 0x0000001fff067819 */ /* 0x000fe20000011403 */
[----:B------:R-:W2:Y:S01]  /*02d0*/  S2R R4, SR_CTAID.Y ;  /* 0x0000000000047919 */ /* 0x000ea20000002600 */
[----:B0-----:R-:W-:Y:S01]  /*02e0*/  UMOV UR4, 0x20 ;  /* 0x0000002000047882 */ /* 0x001fe20000000000 */
[C---:B------:R-:W-:Y:S01]  /*02f0*/  ISETP.NE.AND P2, PT, R5.reuse, RZ, PT ;  /* 0x000000ff0500720c */ /* 0x040fe20003f45270 */
[----:B------:R-:W-:Y:S01]  /*0300*/  VIADD R10, R5, 0xffffffff ;  /* 0xffffffff050a7836 */ /* 0x000fe20000000000 */
[----:B------:R-:W-:Y:S01]  /*0310*/  LEA.HI R6, R6, R3, RZ, 0x2 ;  /* 0x0000000306067211 */ /* 0x000fe200078f10ff */
[----:B------:R-:W-:Y:S01]  /*0320*/  NOP ;  /* 0x0000000000007918 */ /* 0x000fe20000000000 */
[----:B------:R-:W-:-:S02]  /*0330*/  NOP ;  /* 0x0000000000007918 */ /* 0x000fc40000000000 */
[----:B------:R-:W-:Y:S02]  /*0340*/  ISETP.GE.U32.AND P1, PT, R10, 0x2, PT ;  /* 0x000000020a00780c */ /* 0x000fe40003f26070 */
[----:B-----5:R-:W-:Y:S02]  /*0350*/  ISETP.NE.OR P0, PT, R0, RZ, !P0 ;  /* 0x000000ff0000720c */ /* 0x020fe40004705670 */
[----:B-1----:R-:W-:Y:S02]  /*0360*/  ISETP.NE.AND P3, PT, R2, 0x1, PT ;  /* 0x000000010200780c */ /* 0x002fe40003f65270 */
[----:B------:R-:W0:Y:S01]  /*0370*/  S2R R2, SR_CTAID.X ;  /* 0x0000000000027919 */ /* 0x000e220000002500 */
[----:B------:R-:W-:-:S05]  /*0380*/  LOP3.LUT R0, R6, 0xfffffffc, RZ, 0xc0, !PT ;  /* 0xfffffffc06007812 */ /* 0x000fca00078ec0ff */
[----:B------:R-:W-:Y:S02]  /*0390*/  IMAD.IADD R0, R3, 0x1, -R0 ;  /* 0x0000000103007824 */ /* 0x000fe400078e0a00 */
[----:B------:R-:W-:Y:S01]  /*03a0*/  IMAD.MOV.U32 R3, RZ, RZ, RZ ;  /* 0x000000ffff037224 */ /* 0x000fe200078e00ff */
[----:B------:R-:W-:Y:S01]  /*03b0*/  VOTEU.ALL UP0, P0 ;  /* 0x00000000003f7886 */ /* 0x000fe20000000000 */
[----:B------:R-:W-:Y:S01]  /*03c0*/  VOTEU.ALL UP1, P0 ;  /* 0x00000000003f7886 */ /* 0x000fe20000020000 */
[----:B------:R-:W0:Y:S01]  /*03d0*/  @P3 LDC R9, c[0x0][0x10] ;  /* 0x00000400ff093b82 */ /* 0x000e220000000800 */
[----:B--2---:R-:W-:Y:S02]  /*03e0*/  @P3 IMAD.MOV.U32 R6, RZ, RZ, R4 ;  /* 0x000000ffff063224 */ /* 0x004fe400078e0004 */
[----:B------:R-:W-:Y:S01]  /*03f0*/  @!UP0 UMOV UR6, 0x400 ;  /* 0x0000040000068882 */ /* 0x000fe20000000000 */
[----:B------:R-:W-:-:S04]  /*0400*/  @!UP0 UIADD3 UR4, -UR4, 0x100000, URZ ;  /* 0x0010000004048890 */ /* 0x000fc8000fffe13f */
[----:B------:R-:W-:Y:S02]  /*0410*/  @!UP0 USHF.L.U32 UR5, UR4, 0xb, URZ ;  /* 0x0000000b04058899 */ /* 0x000fe4000800063f */
[----:B------:R-:W-:Y:S01]  /*0420*/  @!UP0 USHF.L.U32 UR4, UR4, 0x1, URZ ;  /* 0x0000000104048899 */ /* 0x000fe2000800063f */
[----:B------:R-:W-:Y:S01]  /*0430*/  @P3 IMAD.MOV.U32 R7, RZ, RZ, RZ ;  /* 0x000000ffff073224 */ /* 0x000fe200078e00ff */
[----:B------:R-:W1:Y:S08]  /*0440*/  @!UP0 S2UR UR7, SR_CgaCtaId ;  /* 0x00000000000789c3 */ /* 0x000e700000008800 */
[----:B------:R-:W2:Y:S01]  /*0450*/  @!P3 LDC R11, c[0x0][0xc] ;  /* 0x00000300ff0bbb82 */ /* 0x000ea20000000800 */
[----:B0-----:R-:W-:-:S04]  /*0460*/  @P3 IMAD.WIDE.U32 R8, R2, R9, R6 ;  /* 0x0000000902083225 */ /* 0x001fc800078e0006 */
[----:B------:R-:W-:Y:S01]  /*0470*/  @P3 IMAD.MOV.U32 R12, RZ, RZ, R8 ;  /* 0x000000ffff0c3224 */ /* 0x000fe200078e0008 */
[----:B-1----:R-:W-:Y:S01]  /*0480*/  @!UP0 ULEA UR6, UR7, UR6, 0x18 ;  /* 0x0000000607068291 */ /* 0x002fe2000f8ec03f */
[----:B------:R-:W-:Y:S01]  /*0490*/  VOTEU.ALL UP0, P0 ;  /* 0x00000000003f7886 */ /* 0x000fe20000000000 */
[----:B------:R-:W-:-:S04]  /*04a0*/  ISETP.NE.AND P0, PT, R0, 0x3, PT ;  /* 0x000000030000780c */ /* 0x000fc80003f05270 */
[----:B------:R-:W-:Y:S01]  /*04b0*/  ISETP.EQ.OR P0, PT, R0, RZ, !P0 ;  /* 0x000000ff0000720c */ /* 0x000fe20004702670 */
[----:B--2---:R-:W-:-:S03]  /*04c0*/  @!P3 IMAD.WIDE.U32 R6, R11, R4, R2 ;  /* 0x000000040b06b225 */ /* 0x004fc600078e0002 */
[----:B------:R-:W-:Y:S01]  /*04d0*/  ISETP.EQ.AND P0, PT, R5, RZ, P0 ;  /* 0x000000ff0500720c */ /* 0x000fe20000702270 */
[----:B------:R-:W-:Y:S01]  /*04e0*/  @P3 IMAD.MOV.U32 R5, RZ, RZ, RZ ;  /* 0x000000ffff053224 */ /* 0x000fe200078e00ff */
[----:B------:R-:W0:Y:S02]  /*04f0*/  FENCE.VIEW.ASYNC.S ;  /* 0x00000000000073c6 */ /* 0x000e240000000000 */
[----:B0-----:R0:W3:Y:S01]  /*0500*/  @!UP0 SYNCS.EXCH.64 URZ, [UR6+0x30], UR4 ;  /* 0x00003004063f85b2 */ /* 0x0010e20008000100 */
[----:B------:R-:W-:Y:S02]  /*0510*/  @!P3 IMAD.MOV.U32 R12, RZ, RZ, R6 ;  /* 0x000000ffff0cb224 */ /* 0x000fe400078e0006 */
[----:B------:R-:W-:Y:S01]  /*0520*/  @P3 IMAD.IADD R20, R9, 0x1, R5 ;  /* 0x0000000109143824 */ /* 0x000fe200078e0205 */
[----:B------:R-:W-:Y:S01]  /*0530*/  SEL R5, RZ, 0x1, !P0 ;  /* 0x00000001ff057807 */ /* 0x000fe20004000000 */
[----:B------:R-:W-:Y:S01]  /*0540*/  @!P3 IMAD.MOV.U32 R20, RZ, RZ, R7 ;  /* 0x000000ffff14b224 */ /* 0x000fe200078e0007 */
[----:B------:R0:W-:Y:S02]  /*0550*/  STL [R1+0x1c], R12 ;  /* 0x00001c0c01007387 */ /* 0x0001e40000100800 */
[----:B------:R-:W-:-:S02]  /*0560*/  SEL R5, R5, 0x2, P1 ;  /* 0x0000000205057807 */ /* 0x000fc40000800000 */
[----:B------:R0:W-:Y:S04]  /*0570*/  STL [R1+0x18], R20 ;  /* 0x0000181401007387 */ /* 0x0001e80000100800 */
[----:B------:R0:W-:Y:S01]  /*0580*/  STL [R1+0x14], R5 ;  /* 0x0000140501007387 */ /* 0x0001e20000100800 */
[----:B------:R0:W3:Y:S01]  /*0590*/  @!UP1 SYNCS.EXCH.64 URZ, [UR6+0x38], UR4 ;  /* 0x00003804063f95b2 */ /* 0x0000e20008000100 */
[----:B------:R-:W-:Y:S01]  /*05a0*/  NOP ;  /* 0x0000000000007918 */ /* 0x000fe20000000000 */
[----:B---34-:R-:W-:Y:S06]  /*05b0*/  BAR.SYNC.DEFER_BLOCKING 0x0 ;  /* 0x0000000000007b1d */ /* 0x018fec0000010000 */
[----:B------:R-:W-:Y:S05]  /*05c0*/  @!P2 BRA `(.L_x_3) ;  /* 0x000000bc0088a947 */ /* 0x000fea0003800000 */
[----:B------:R-:W-:-:S13]  /*05d0*/  ISETP.GT.U32.AND P0, PT, R10, 0x1, PT ;  /* 0x000000010a00780c */ /* 0x000fda0003f04070 */
[----:B0-----:R-:W-:Y:S05]  /*05e0*/  @P0 EXIT ;  /* 0x000000000000094d */ /* 0x001fea0003800000 */
[----:B------:R-:W-:Y:S01]  /*05f0*/  ULDC.64 UR4, c[0x0][0x650] ;  /* 0x0001940000047ab9 */ /* 0x000fe20000000a00 */
[----:B------:R-:W-:Y:S01]  /*0600*/  PRMT R0, RZ, 0x7610, R0 ;  /* 0x00007610ff007816 */ /* 0x000fe20000000000 */
[----:B------:R-:W-:Y:S01]  /*0610*/  IMAD.MOV.U32 R18, RZ, RZ, -0x1 ;  /* 0xffffffffff127424 */ /* 0x000fe200078e00ff */
[----:B------:R-:W-:Y:S01]  /*0620*/  ISETP.GE.U32.AND P0, PT, R12, UR4, PT ;  /* 0x000000040c007c0c */ /* 0x000fe2000bf06070 */
[----:B------:R-:W-:Y:S02]  /*0630*/  IMAD.MOV.U32 R16, RZ, RZ, -0x1 ;  /* 0xffffffffff107424 */ /* 0x000fe400078e00ff */
[----:B------:R-:W-:Y:S01]  /*0640*/  IMAD.MOV.U32 R17, RZ, RZ, -0x1 ;  /* 0xffffffffff117424 */ /* 0x000fe200078e00ff */
[----:B------:R-:W-:-:S13]  /*0650*/  ISETP.GE.U32.AND.EX P0, PT, R20, UR5, PT, P0 ;  /* 0x0000000514007c0c */ /* 0x000fda000bf06100 */
[----:B------:R-:W-:Y:S05]  /*0660*/  @P0 BRA `(.L_x_4) ;  /* 0x0000000400640947 */ /* 0x000fea0003800000 */
[----:B------:R-:W0:Y:S01]  /*0670*/  LDC.64 R14, c[0x0][0x628] ;  /* 0x00018a00ff0e7b82 */ /* 0x000e220000000a00 */
[----:B------:R-:W-:Y:S02]  /*0680*/  IMAD.MOV.U32 R6, RZ, RZ, R12 ;  /* 0x000000ffff067224 */ /* 0x000fe400078e000c */
[----:B------:R-:W-:-:S05]  /*0690*/  IMAD.MOV.U32 R7, RZ, RZ, R20 ;  /* 0x000000ffff077224 */ /* 0x000fca00078e0014 */
[----:B------:R-:W1:Y:S08]  /*06a0*/  LDC R0, c[0x0][0x630] ;  /* 0x00018c00ff007b82 */ /* 0x000e700000000800 */
[----:B------:R-:W2:Y:S01]  /*06b0*/  LDC.64 R16, c[0x0][0x620] ;  /* 0x00018800ff107b82 */ /* 0x000ea20000000a00 */
[----:B0-----:R-:W-:-:S04]  /*06c0*/  ISETP.NE.U32.AND P0, PT, R14, RZ, PT ;  /* 0x000000ff0e00720c */ /* 0x001fc80003f05070 */
[----:B------:R-:W-:-:S13]  /*06d0*/  ISETP.NE.AND.EX P0, PT, R15, RZ, PT, P0 ;  /* 0x000000ff0f00720c */ /* 0x000fda0003f05300 */
[----:B-12---:R-:W-:Y:S05]  /*06e0*/  @!P0 BRA `(.L_x_5) ;  /* 0x0000000000288947 */ /* 0x006fea0003800000 */
[----:B------:R-:W0:Y:S02]  /*06f0*/  LDC R5, c[0x0][0x634] ;  /* 0x00018d00ff057b82 */ /* 0x000e240000000800 */
[----:B0-----:R-:W-:-:S05]  /*0700*/  IADD3 R5, P0, R12, R5, RZ ;  /* 0x000000050c057210 */ /* 0x001fca0007f1e0ff */
[----:B------:R-:W-:-:S04]  /*0710*/  IMAD.X R13, RZ, RZ, R20, P0 ;  /* 0x000000ffff0d7224 */ /* 0x000fc800000e0614 */
[----:B------:R-:W-:-:S04]  /*0720*/  IMAD.WIDE.U32 R6, R13, R14, RZ ;  /* 0x0000000e0d067225 */ /* 0x000fc800078e00ff */
[----:B------:R-:W-:-:S04]  /*0730*/  IMAD.WIDE.U32 R8, P0, R5, R15, R6 ;  /* 0x0000000f05087225 */ /* 0x000fc80007800006 */
[----:B------:R-:W-:-:S04]  /*0740*/  IMAD.WIDE.U32 R6, R5, R14, RZ ;  /* 0x0000000e05067225 */ /* 0x000fc800078e00ff */
[----:B------:R-:W-:Y:S01]  /*0750*/  IMAD.X R11, RZ, RZ, RZ, P0 ;  /* 0x000000ffff0b7224 */ /* 0x000fe200000e06ff */
[----:B------:R-:W-:Y:S01]  /*0760*/  IADD3 RZ, P0, R7, R8, RZ ;  /* 0x0000000807ff7210 */ /* 0x000fe20007f1e0ff */
[----:B------:R-:W-:-:S04]  /*0770*/  IMAD.MOV.U32 R10, RZ, RZ, R9 ;  /* 0x000000ffff0a7224 */ /* 0x000fc800078e0009 */
[----:B------:R-:W-:-:S08]  /*0780*/  IMAD.WIDE.U32.X R6, R13, R15, R10, P0 ;  /* 0x0000000f0d067225 */ /* 0x000fd000000e040a */
.L_x_5:
[-CC-:B------:R-:W-:Y:S01]  /*0790*/  SHF.R.U64 R22, R6, R0.reuse, R7.reuse ;  /* 0x0000000006167219 */ /* 0x180fe20000001207 */
[----:B------:R-:W0:Y:S01]  /*07a0*/  LDC R10, c[0x0][0x618] ;  /* 0x00018600ff0a7b82 */ /* 0x000e220000000800 */
[----:B------:R-:W-:Y:S01]  /*07b0*/  SHF.R.U32.HI R3, RZ, R0, R7 ;  /* 0x00000000ff037219 */ /* 0x000fe20000011607 */
[----:B------:R-:W-:Y:S01]  /*07c0*/  IMAD.MOV.U32 R7, RZ, RZ, R20 ;  /* 0x000000ffff077224 */ /* 0x000fe200078e0014 */
[----:B------:R-:W-:Y:S01]  /*07d0*/  IADD3 R5, P0, RZ, -R22, RZ ;  /* 0x80000016ff057210 */ /* 0x000fe20007f1e0ff */
[----:B------:R-:W-:Y:S01]  /*07e0*/  ULDC UR4, c[0x0][0x150] ;  /* 0x0000540000047ab9 */ /* 0x000fe20000000800 */
[----:B------:R-:W-:Y:S01]  /*07f0*/  I2FP.F32.U32 R0, R2 ;  /* 0x0000000200007245 */ /* 0x000fe20000201000 */
[----:B------:R-:W-:Y:S02]  /*0800*/  IMAD.MOV.U32 R6, RZ, RZ, R12 ;  /* 0x000000ffff067224 */ /* 0x000fe400078e000c */
[----:B------:R-:W1:Y:S01]  /*0810*/  LDC.64 R20, c[0x0][0x640] ;  /* 0x00019000ff147b82 */ /* 0x000e620000000a00 */
[----:B------:R-:W-:-:S02]  /*0820*/  IMAD.X R9, RZ, RZ, ~R3, P0 ;  /* 0x000000ffff097224 */ /* 0x000fc400000e0e03 */
[----:B------:R-:W-:Y:S01]  /*0830*/  FMUL R0, R0, UR4 ;  /* 0x0000000400007c20 */ /* 0x000fe20008400000 */
[----:B------:R-:W-:Y:S01]  /*0840*/  IMAD.WIDE.U32 R6, R5, R16, R6 ;  /* 0x0000001005067225 */ /* 0x000fe200078e0006 */
[----:B------:R-:W-:-:S03]  /*0850*/  ULDC UR4, c[0x0][0x154] ;  /* 0x0000550000047ab9 */ /* 0x000fc60000000800 */
[----:B------:R-:W-:Y:S01]  /*0860*/  IMAD R8, R9, R16, RZ ;  /* 0x0000001009087224 */ /* 0x000fe200078e02ff */
[----:B------:R-:W2:Y:S01]  /*0870*/  LDC R3, c[0x0][0x144] ;  /* 0x00005100ff037b82 */ /* 0x000ea20000000800 */
[----:B------:R-:W3:Y:S01]  /*0880*/  F2I.U32.TRUNC.NTZ R0, R0 ;  /* 0x0000000000007305 */ /* 0x000ee2000020f000 */
[----:B------:R-:W-:Y:S02]  /*0890*/  IMAD.MOV.U32 R9, RZ, RZ, -0x1 ;  /* 0xffffffffff097424 */ /* 0x000fe400078e00ff */
[----:B------:R-:W-:-:S04]  /*08a0*/  IMAD R5, R5, R17, R8 ;  /* 0x0000001105057224 */ /* 0x000fc800078e0208 */
[----:B------:R-:W4:Y:S01]  /*08b0*/  LDC R14, c[0x0][0x608] ;  /* 0x00018200ff0e7b82 */ /* 0x000f220000000800 */
[----:B------:R-:W-:Y:S01]  /*08c0*/  IMAD.IADD R7, R7, 0x1, R5 ;  /* 0x0000000107077824 */ /* 0x000fe200078e0205 */
[----:B------:R-:W-:-:S04]  /*08d0*/  I2FP.F32.U32 R5, R4 ;  /* 0x0000000400057245 */ /* 0x000fc80000201000 */
[-CC-:B0-----:R-:W-:Y:S02]  /*08e0*/  SHF.R.U64 R12, R6, R10.reuse, R7.reuse ;  /* 0x0000000a060c7219 */ /* 0x181fe40000001207 */
[----:B------:R-:W0:Y:S01]  /*08f0*/  LDC R8, c[0x0][0x658] ;  /* 0x00019600ff087b82 */ /* 0x000e220000000800 */
[----:B-1----:R-:W-:Y:S01]  /*0900*/  ISETP.NE.U32.AND P0, PT, R20, RZ, PT ;  /* 0x000000ff1400720c */ /* 0x002fe20003f05070 */
[----:B---3--:R-:W-:Y:S01]  /*0910*/  IMAD.MOV R6, RZ, RZ, -R0 ;  /* 0x000000ffff067224 */ /* 0x008fe200078e0a00 */
[----:B------:R-:W-:Y:S02]  /*0920*/  SHF.R.U32.HI R7, RZ, R10, R7 ;  /* 0x0000000aff077219 */ /* 0x000fe40000011607 */
[----:B------:R-:W-:-:S03]  /*0930*/  ISETP.NE.AND.EX P0, PT, R21, RZ, PT, P0 ;  /* 0x000000ff1500720c */ /* 0x000fc60003f05300 */
[----:B------:R-:W1:Y:S01]  /*0940*/  LDC R13, c[0x0][0x148] ;  /* 0x00005200ff0d7b82 */ /* 0x000e620000000800 */
[----:B--2---:R-:W-:Y:S02]  /*0950*/  IMAD R0, R3, R6, R2 ;  /* 0x0000000603007224 */ /* 0x004fe400078e0202 */
[----:B------:R-:W-:-:S04]  /*0960*/  FMUL R3, R5, UR4 ;  /* 0x0000000405037c20 */ /* 0x000fc80008400000 */
[----:B------:R2:W3:Y:S01]  /*0970*/  F2I.U32.TRUNC.NTZ R11, R3 ;  /* 0x00000003000b7305 */ /* 0x0004e2000020f000 */
[----:B------:R-:W1:Y:S01]  /*0980*/  LDC R17, c[0x0][0x600] ;  /* 0x00018000ff117b82 */ /* 0x000e620000000800 */
[-CC-:B----4-:R-:W-:Y:S02]  /*0990*/  SHF.R.U64 R25, R12, R14.reuse, R7.reuse ;  /* 0x0000000e0c197219 */ /* 0x190fe40000001207 */
[----:B------:R-:W-:Y:S01]  /*09a0*/  SHF.R.U32.HI R5, RZ, R14, R7 ;  /* 0x0000000eff057219 */ /* 0x000fe20000011607 */
[----:B------:R-:W-:-:S04]  /*09b0*/  IMAD.MOV.U32 R7, RZ, RZ, 0x1 ;  /* 0x00000001ff077424 */ /* 0x000fc800078e00ff */
[----:B------:R-:W4:Y:S01]  /*09c0*/  LDC R16, c[0x0][0x648] ;  /* 0x00019200ff107b82 */ /* 0x000f220000000800 */
[-C--:B0-----:R-:W-:Y:S02]  /*09d0*/  SHF.L.U32 R2, R9, R8.reuse, RZ ;  /* 0x0000000809027219 */ /* 0x081fe400000006ff */
[-CC-:B------:R-:W-:Y:S02]  /*09e0*/  SHF.R.U64 R14, R25, R8.reuse, R5.reuse ;  /* 0x00000008190e7219 */ /* 0x180fe40000001205 */
[----:B------:R-:W-:Y:S02]  /*09f0*/  SHF.R.U32.HI R15, RZ, R8, R5 ;  /* 0x00000008ff0f7219 */ /* 0x000fe40000011605 */
[----:B------:R-:W-:Y:S01]  /*0a00*/  LOP3.LUT R10, RZ, R2, RZ, 0x33, !PT ;  /* 0x00000002ff0a7212 */ /* 0x000fe200078e33ff */
[----:B------:R-:W0:Y:S01]  /*0a10*/  LDC R23, c[0x0][0x638] ;  /* 0x00018e00ff177b82 */ /* 0x000e220000000800 */
[----:B------:R-:W-:Y:S01]  /*0a20*/  SHF.L.U32 R5, R7, R8, RZ ;  /* 0x0000000807057219 */ /* 0x000fe200000006ff */
[----:B------:R-:W-:-:S02]  /*0a30*/  IMAD.MOV.U32 R2, RZ, RZ, R14 ;  /* 0x000000ffff027224 */ /* 0x000fc400078e000e */
[----:B--2---:R-:W-:-:S04]  /*0a40*/  IMAD.MOV.U32 R3, RZ, RZ, R15 ;  /* 0x000000ffff037224 */ /* 0x004fc800078e000f */
[----:B------:R-:W2:Y:S01]  /*0a50*/  LDC R18, c[0x0][0x610] ;  /* 0x00018400ff127b82 */ /* 0x000ea20000000800 */
[----:B---3--:R-:W-:Y:S05]  /*0a60*/  @!P0 BRA `(.L_x_6) ;  /* 0x0000000000288947 */ /* 0x008fea0003800000 */
[----:B------:R-:W3:Y:S02]  /*0a70*/  LDC R9, c[0x0][0x64c] ;  /* 0x00019300ff097b82 */ /* 0x000ee40000000800 */
[----:B---3--:R-:W-:-:S05]  /*0a80*/  IADD3 R9, P0, R14, R9, RZ ;  /* 0x000000090e097210 */ /* 0x008fca0007f1e0ff */
        /* <DEDUP_REMOVED lines=8> */
.L_x_6:
[----:B----4-:R-:W-:Y:S01]  /*0b10*/  SHF.R.U64 R2, R2, R16, R3 ;  /* 0x0000001002027219 */ /* 0x010fe20000001203 */
[----:B-1----:R-:W-:Y:S01]  /*0b20*/  VIADD R3, R17, 0xffffffff ;  /* 0xffffffff11037836 */ /* 0x002fe20000000000 */
[----:B------:R-:W-:Y:S01]  /*0b30*/  LOP3.LUT R10, R25, R10, RZ, 0xc0, !PT ;  /* 0x0000000a190a7212 */ /* 0x000fe200078ec0ff */
[----:B------:R-:W-:Y:S02]  /*0b40*/  IMAD.MOV R11, RZ, RZ, -R11 ;  /* 0x000000ffff0b7224 */ /* 0x000fe400078e0a0b */
[----:B------:R-:W-:Y:S01]  /*0b50*/  IMAD.MOV R6, RZ, RZ, -R2 ;  /* 0x000000ffff067224 */ /* 0x000fe200078e0a02 */
[----:B------:R-:W-:Y:S01]  /*0b60*/  LOP3.LUT R3, R12, R3, RZ, 0xc0, !PT ;  /* 0x000000030c037212 */ /* 0x000fe200078ec0ff */
[----:B------:R-:W-:Y:S02]  /*0b70*/  IMAD R5, R5, R2, R10 ;  /* 0x0000000205057224 */ /* 0x000fe400078e020a */
[----:B------:R-:W-:Y:S02]  /*0b80*/  @P3 IMAD R0, R13, R11, R4 ;  /* 0x0000000b0d003224 */ /* 0x000fe400078e0204 */
[----:B0-----:R-:W-:-:S02]  /*0b90*/  IMAD R2, R6, R23, R14 ;  /* 0x0000001706027224 */ /* 0x001fc400078e020e */
[----:B--2---:R-:W-:Y:S02]  /*0ba0*/  IMAD R18, R5, R18, R0 ;  /* 0x0000001205127224 */ /* 0x004fe400078e0200 */
[----:B------:R-:W-:Y:S02]  /*0bb0*/  IMAD R3, R2, R17, R3 ;  /* 0x0000001102037224 */ /* 0x000fe400078e0203 */
[----:B------:R-:W-:Y:S02]  /*0bc0*/  IMAD.MOV.U32 R0, RZ, RZ, 0x1 ;  /* 0x00000001ff007424 */ /* 0x000fe400078e00ff */
[----:B------:R-:W-:Y:S01]  /*0bd0*/  IMAD.MOV.U32 R17, RZ, RZ, R22 ;  /* 0x000000ffff117224 */ /* 0x000fe200078e0016 */
[----:B------:R-:W-:Y:S02]  /*0be0*/  SEL R16, R3, R18, !P3 ;  /* 0x0000001203107207 */ /* 0x000fe40005800000 */
[----:B------:R-:W-:-:S07]  /*0bf0*/  SEL R18, R18, R3, !P3 ;  /* 0x0000000312127207 */ /* 0x000fce0005800000 */
.L_x_4:
[----:B------:R-:W-:-:S08]  /*0c00*/  NOP ;  /* 0x0000000000007918 */ /* 0x000fd00000000000 */
[----:B------:R-:W0:Y:S02]  /*0c10*/  USETMAXREG.TRY_ALLOC.CTAPOOL UP0, 0xe8 ;  /* 0x000000e8000079c8 */ /* 0x000e240008000600 */
[----:B0-----:R-:W-:-:S13]  /*0c20*/  PLOP3.LUT P0, PT, PT, PT, UP0, 0x80, 0x0 ;  /* 0x000000000000781c */ /* 0x001fda0003f0f008 */
[----:B------:R-:W-:Y:S05]  /*0c30*/  @!P0 BRA `(.L_x_4) ;  /* 0xfffffffc00f08947 */ /* 0x000fea000383ffff */
[----:B------:R-:W-:Y:S01]  /*0c40*/  ULDC.64 UR4, c[0x0][0x598] ;  /* 0x0001660000047ab9 */ /* 0x000fe20000000a00 */
[----:B------:R-:W-:Y:S01]  /*0c50*/  ULDC.64 UR36, c[0x0][0x208] ;  /* 0x0000820000247ab9 */ /* 0x000fe20000000a00 */
[----:B------:R-:W-:-:S04]  /*0c60*/  ISETP.NE.U32.AND P0, PT, RZ, UR4, PT ;  /* 0x00000004ff007c0c */ /* 0x000fc8000bf05070 */
[----:B------:R-:W-:-:S13]  /*0c70*/  ISETP.NE.AND.EX P0, PT, RZ, UR5, PT, P0 ;  /* 0x00000005ff007c0c */ /* 0x000fda000bf05300 */
[----:B------:R-:W-:Y:S05]  /*0c80*/  @!P0 BRA `(.L_x_7) ;  /* 0x00000000001c8947 */ /* 0x000fea0003800000 */
[----:B------:R-:W0:Y:S02]  /*0c90*/  LDC.64 R2, c[0x0][0x598] ;  /* 0x00016600ff027b82 */ /* 0x000e240000000a00 */
[----:B0-----:R-:W2:Y:S02]  /*0ca0*/  LDG.E.64 R2, desc[UR36][R2.64] ;  /* 0x0000002402027981 */ /* 0x001ea4000c1e1b00 */
[----:B--2---:R-:W-:-:S04]  /*0cb0*/  ISETP.NE.U32.AND P0, PT, R2, RZ, PT ;  /* 0x000000ff0200720c */ /* 0x004fc80003f05070 */
[----:B------:R-:W-:-:S13]  /*0cc0*/  ISETP.NE.AND.EX P0, PT, R3, RZ, PT, P0 ;  /* 0x000000ff0300720c */ /* 0x000fda0003f05300 */
[----:B------:R-:W-:Y:S05]  /*0cd0*/  @!P0 BRA `(.L_x_7) ;  /* 0x0000000000088947 */ /* 0x000fea0003800000 */
[----:B------:R0:W5:Y:S01]  /*0ce0*/  LD.E R23, desc[UR36][R2.64] ;  /* 0x0000002402177980 */ /* 0x000162000c101900 */
[----:B------:R-:W-:Y:S05]  /*0cf0*/  BRA `(.L_x_8) ;  /* 0x0000000000247947 */ /* 0x000fea0003800000 */
.L_x_7:
[----:B------:R-:W-:Y:S02]  /*0d00*/  ULDC.64 UR4, c[0x0][0x588] ;  /* 0x0001620000047ab9 */ /* 0x000fe40000000a00 */
[----:B------:R-:W-:-:S04]  /*0d10*/  ISETP.NE.U32.AND P0, PT, RZ, UR4, PT ;  /* 0x00000004ff007c0c */ /* 0x000fc8000bf05070 */
[----:B------:R-:W-:-:S13]  /*0d20*/  ISETP.NE.AND.EX P0, PT, RZ, UR5, PT, P0 ;  /* 0x00000005ff007c0c */ /* 0x000fda000bf05300 */
[----:B------:R-:W-:Y:S05]  /*0d30*/  @!P0 BRA `(.L_x_9) ;  /* 0x00000000000c8947 */ /* 0x000fea0003800000 */
[----:B------:R-:W0:Y:S02]  /*0d40*/  LDC.64 R2, c[0x0][0x588] ;  /* 0x00016200ff027b82 */ /* 0x000e240000000a00 */
[----:B0-----:R1:W5:Y:S01]  /*0d50*/  LDG.E R23, desc[UR36][R2.64] ;  /* 0x0000002402177981 */ /* 0x001362000c1e1900 */
[----:B------:R-:W-:Y:S05]  /*0d60*/  BRA `(.L_x_8) ;  /* 0x0000000000087947 */ /* 0x000fea0003800000 */
.L_x_9:
[----:B------:R-:W-:Y:S02]  /*0d70*/  ULDC UR4, c[0x0][0x580] ;  /* 0x0001600000047ab9 */ /* 0x000fe40000000800 */
[----:B------:R-:W-:-:S07]  /*0d80*/  IMAD.U32 R23, RZ, RZ, UR4 ;  /* 0x00000004ff177e24 */ /* 0x000fce000f8e00ff */
.L_x_8:
[----:B------:R-:W-:Y:S02]  /*0d90*/  ULDC.64 UR4, c[0x0][0x5a0] ;  /* 0x0001680000047ab9 */ /* 0x000fe40000000a00 */
[----:B------:R-:W-:-:S04]  /*0da0*/  ISETP.NE.U32.AND P0, PT, RZ, UR4, PT ;  /* 0x00000004ff007c0c */ /* 0x000fc8000bf05070 */
[----:B------:R-:W-:-:S13]  /*0db0*/  ISETP.NE.AND.EX P0, PT, RZ, UR5, PT, P0 ;  /* 0x00000005ff007c0c */ /* 0x000fda000bf05300 */
[----:B------:R-:W-:Y:S05]  /*0dc0*/  @!P0 BRA `(.L_x_10) ;  /* 0x00000000001c8947 */ /* 0x000fea0003800000 */
[----:B01----:R-:W0:Y:S02]  /*0dd0*/  LDC.64 R2, c[0x0][0x5a0] ;  /* 0x00016800ff027b82 */ /* 0x003e240000000a00 */
[----:B0-----:R-:W2:Y:S02]  /*0de0*/  LDG.E.64 R2, desc[UR36][R2.64] ;  /* 0x0000002402027981 */ /* 0x001ea4000c1e1b00 */
[----:B--2---:R-:W-:-:S04]  /*0df0*/  ISETP.NE.U32.AND P0, PT, R2, RZ, PT ;  /* 0x000000ff0200720c */ /* 0x004fc80003f05070 */
[----:B------:R-:W-:-:S13]  /*0e00*/  ISETP.NE.AND.EX P0, PT, R3, RZ, PT, P0 ;  /* 0x000000ff0300720c */ /* 0x000fda0003f05300 */
[----:B------:R-:W-:Y:S05]  /*0e10*/  @!P0 BRA `(.L_x_10) ;  /* 0x0000000000088947 */ /* 0x000fea0003800000 */
[----:B------:R0:W5:Y:S01]  /*0e20*/  LD.E R22, desc[UR36][R2.64] ;  /* 0x0000002402167980 */ /* 0x000162000c101900 */
[----:B------:R-:W-:Y:S05]  /*0e30*/  BRA `(.L_x_11) ;  /* 0x0000000000247947 */ /* 0x000fea0003800000 */
.L_x_10:
[----:B------:R-:W-:Y:S02]  /*0e40*/  ULDC.64 UR4, c[0x0][0x590] ;  /* 0x0001640000047ab9 */ /* 0x000fe40000000a00 */
[----:B------:R-:W-:-:S04]  /*0e50*/  ISETP.NE.U32.AND P0, PT, RZ, UR4, PT ;  /* 0x00000004ff007c0c */ /* 0x000fc8000bf05070 */
[----:B------:R-:W-:-:S13]  /*0e60*/  ISETP.NE.AND.EX P0, PT, RZ, UR5, PT, P0 ;  /* 0x00000005ff007c0c */ /* 0x000fda000bf05300 */
[----:B------:R-:W-:Y:S05]  /*0e70*/  @!P0 BRA `(.L_x_12) ;  /* 0x00000000000c8947 */ /* 0x000fea0003800000 */
[----:B01----:R-:W0:Y:S02]  /*0e80*/  LDC.64 R2, c[0x0][0x590] ;  /* 0x00016400ff027b82 */ /* 0x003e240000000a00 */
[----:B0-----:R1:W5:Y:S01]  /*0e90*/  LDG.E R22, desc[UR36][R2.64] ;  /* 0x0000002402167981 */ /* 0x001362000c1e1900 */
[----:B------:R-:W-:Y:S05]  /*0ea0*/  BRA `(.L_x_11) ;  /* 0x0000000000087947 */ /* 0x000fea0003800000 */
.L_x_12:
[----:B------:R-:W-:Y:S02]  /*0eb0*/  ULDC UR4, c[0x0][0x584] ;  /* 0x0001610000047ab9 */ /* 0x000fe40000000800 */
[----:B------:R-:W-:-:S07]  /*0ec0*/  IMAD.U32 R22, RZ, RZ, UR4 ;  /* 0x00000004ff167e24 */ /* 0x000fce000f8e00ff */
.L_x_11:
[----:B------:R-:W-:-:S13]  /*0ed0*/  LOP3.LUT P0, RZ, R0, 0xff, RZ, 0xc0, !PT ;  /* 0x000000ff00ff7812 */ /* 0x000fda000780c0ff */
[----:B------:R-:W-:Y:S05]  /*0ee0*/  @!P0 EXIT ;  /* 0x000000000000894d */ /* 0x000fea0003800000 */
[----:B01----:R-:W2:Y:S01]  /*0ef0*/  LDL R2, [R1+0x14] ;  /* 0x0000140001027983 */ /* 0x003ea20000100800 */
[----:B------:R-:W-:Y:S01]  /*0f00*/  ULDC UR4, c[0x0][0x28c] ;  /* 0x0000a30000047ab9 */ /* 0x000fe20000000800 */
[----:B------:R-:W-:Y:S01]  /*0f10*/  UMOV UR38, URZ ;  /* 0x0000003f00267c82 */ /* 0x000fe20008000000 */
[----:B------:R-:W-:Y:S01]  /*0f20*/  UIADD3 UR4, UR4, 0x3f, URZ ;  /* 0x0000003f04047890 */ /* 0x000fe2000fffe03f */
[----:B------:R-:W-:-:S03]  /*0f30*/  UMOV UR39, URZ ;  /* 0x0000003f00277c82 */ /* 0x000fc60008000000 */
[----:B------:R-:W-:-:S04]  /*0f40*/  USHF.R.S32.HI UR5, URZ, 0x1f, UR4 ;  /* 0x0000001f3f057899 */ /* 0x000fc80008011404 */
[----:B------:R-:W-:-:S04]  /*0f50*/  ULEA.HI UR5, UR5, UR4, URZ, 0x6 ;  /* 0x0000000405057291 */ /* 0x000fc8000f8f303f */
[----:B------:R-:W-:Y:S01]  /*0f60*/  USHF.R.S32.HI UR40, URZ, 0x6, UR5 ;  /* 0x000000063f287899 */ /* 0x000fe20008011405 */
[----:B--2---:R-:W-:-:S11]  /*0f70*/  LOP3.LUT R168, R2, 0x1, RZ, 0xfc, !PT ;  /* 0x0000000102a87812 */ /* 0x004fd600078efcff */
.L_x_295:
[----:B------:R-:W0:Y:S01]  /*0f80*/  S2R R3, SR_CgaCtaId ;  /* 0x0000000000037919 */ /* 0x000e220000008800 */
[----:B------:R-:W-:-:S04]  /*0f90*/  MOV R0, 0x400 ;  /* 0x0000040000007802 */ /* 0x000fc80000000f00 */
[----:B0-----:R-:W-:-:S05]  /*0fa0*/  LEA R25, R3, R0, 0x18 ;  /* 0x0000000003197211 */ /* 0x001fca00078ec0ff */
[----:B------:R-:W-:-:S05]  /*0fb0*/  VIADD R0, R25, 0x800 ;  /* 0x0000080019007836 */ /* 0x000fca0000000000 */
[----:B------:R-:W-:-:S13]  /*0fc0*/  LOP3.LUT P0, RZ, R0, 0x9f, RZ, 0xc0, !PT ;  /* 0x0000009f00ff7812 */ /* 0x000fda000780c0ff */
[----:B-1-345:R-:W-:Y:S05]  /*0fd0*/  @!P0 BRA `(.L_x_13) ;  /* 0x0000000000408947 */ /* 0x03afea0003800000 */
[----:B------:R-:W-:Y:S01]  /*0fe0*/  MOV R0, 0x0 ;  /* 0x0000000000007802 */ /* 0x000fe20000000f00 */
[----:B------:R-:W-:Y:S01]  /*0ff0*/  ULDC.64 UR4, c[0x4][0x70] ;  /* 0x01001c0000047ab9 */ /* 0x000fe20000000a00 */
[----:B------:R-:W-:Y:S01]  /*1000*/  ULDC.64 UR6, c[0x4][0x8] ;  /* 0x0100020000067ab9 */ /* 0x000fe20000000a00 */
[----:B------:R-:W-:Y:S01]  /*1010*/  IMAD.U32 R4, RZ, RZ, UR4 ;  /* 0x00000004ff047e24 */ /* 0x000fe2000f8e00ff */
[----:B------:R0:W1:Y:S01]  /*1020*/  LDC.64 R2, c[0x4][R0] ;  /* 0x0100000000027b82 */ /* 0x0000620000000a00 */
[----:B------:R-:W-:Y:S01]  /*1030*/  IMAD.U32 R5, RZ, RZ, UR5 ;  /* 0x00000005ff057e24 */ /* 0x000fe2000f8e00ff */
[----:B------:R-:W-:Y:S01]  /*1040*/  ULDC.64 UR4, c[0x4][0x78] ;  /* 0x01001e0000047ab9 */ /* 0x000fe20000000a00 */
[----:B------:R-:W-:Y:S02]  /*1050*/  IMAD.U32 R10, RZ, RZ, UR6 ;  /* 0x00000006ff0a7e24 */ /* 0x000fe4000f8e00ff */
[----:B------:R-:W-:Y:S02]  /*1060*/  IMAD.U32 R6, RZ, RZ, UR4 ;  /* 0x00000004ff067e24 */ /* 0x000fe4000f8e00ff */
[----:B------:R-:W-:-:S02]  /*1070*/  IMAD.U32 R7, RZ, RZ, UR5 ;  /* 0x00000005ff077e24 */ /* 0x000fc4000f8e00ff */
[----:B------:R-:W-:Y:S02]  /*1080*/  IMAD.U32 R11, RZ, RZ, UR7 ;  /* 0x00000007ff0b7e24 */ /* 0x000fe4000f8e00ff */
[----:B------:R-:W-:Y:S02]  /*1090*/  IMAD.MOV.U32 R8, RZ, RZ, 0x70 ;  /* 0x00000070ff087424 */ /* 0x000fe400078e00ff */
[----:B------:R-:W-:Y:S02]  /*10a0*/  IMAD.MOV.U32 R12, RZ, RZ, 0x1 ;  /* 0x00000001ff0c7424 */ /* 0x000fe400078e00ff */
[----:B0-----:R-:W-:-:S07]  /*10b0*/  IMAD.MOV.U32 R13, RZ, RZ, RZ ;  /* 0x000000ffff0d7224 */ /* 0x001fce00078e00ff */
[----:B------:R-:W-:-:S07]  /*10c0*/  LEPC R20, `(.L_x_13) ;  /* 0x000000001014794e */ /* 0x000fce0000000000 */
[----:B-1---5:R-:W-:Y:S05]  /*10d0*/  CALL.ABS.NOINC R2 ;  /* 0x0000000002007343 */ /* 0x022fea0003c00000 */
.L_x_13:
[----:B------:R-:W-:-:S05]  /*10e0*/  VIADD R28, R25, 0x20800 ;  /* 0x00020800191c7836 */ /* 0x000fca0000000000 */
[----:B------:R-:W-:-:S13]  /*10f0*/  LOP3.LUT P0, RZ, R28, 0x3ff, RZ, 0xc0, !PT ;  /* 0x000003ff1cff7812 */ /* 0x000fda000780c0ff */
[----:B------:R-:W-:Y:S05]  /*1100*/  @!P0 BRA `(.L_x_14) ;  /* 0x00000000007c8947 */ /* 0x000fea0003800000 */
        /* <DEDUP_REMOVED lines=16> */
.L_x_15:
[----:B------:R-:W0:Y:S01]  /*1210*/  LDC.64 R2, c[0x4][R2] ;  /* 0x0100000002027b82 */ /* 0x000e220000000a00 */
[----:B------:R-:W-:Y:S01]  /*1220*/  ULDC.64 UR4, c[0x4][0x70] ;  /* 0x01001c0000047ab9 */ /* 0x000fe20000000a00 */
[----:B------:R-:W-:Y:S01]  /*1230*/  ULDC.64 UR6, c[0x4][0x10] ;  /* 0x0100040000067ab9 */ /* 0x000fe20000000a00 */
[----:B------:R-:W-:Y:S02]  /*1240*/  IMAD.U32 R4, RZ, RZ, UR4 ;  /* 0x00000004ff047e24 */ /* 0x000fe4000f8e00ff */
        /* <DEDUP_REMOVED lines=8> */
[----:B------:R-:W-:-:S07]  /*12d0*/  IMAD.MOV.U32 R13, RZ, RZ, RZ ;  /* 0x000000ffff0d7224 */ /* 0x000fce00078e00ff */
[----:B------:R-:W-:-:S07]  /*12e0*/  LEPC R20, `(.L_x_14) ;  /* 0x000000001014794e */ /* 0x000fce0000000000 */
[----:B0-----:R-:W-:Y:S05]  /*12f0*/  CALL.ABS.NOINC R2 ;  /* 0x0000000002007343 */ /* 0x001fea0003c00000 */
.L_x_14:
[----:B------:R-:W0:Y:S01]  /*1300*/  S2R R2, SR_TID.X ;  /* 0x0000000000027919 */ /* 0x000e220000002100 */
[----:B------:R-:W-:Y:S01]  /*1310*/  UMOV UR4, 0xffffffff ;  /* 0xffffffff00047882 */ /* 0x000fe20000000000 */
[----:B------:R-:W-:Y:S02]  /*1320*/  ISETP.NE.AND P0, PT, R168, 0x3, PT ;  /* 0x00000003a800780c */ /* 0x000fe40003f05270 */
[----:B0-----:R-:W-:-:S04]  /*1330*/  LOP3.LUT R13, R2, 0x80, RZ, 0xc0, !PT ;  /* 0x00000080020d7812 */ /* 0x001fc800078ec0ff */
[----:B------:R-:W-:Y:S01]  /*1340*/  SHF.R.U32.HI R13, RZ, 0x7, R13 ;  /* 0x00000007ff0d7819 */ /* 0x000fe2000001160d */
[----:B------:R-:W-:Y:S06]  /*1350*/  BRA.DIV UR4, `(.L_x_16) ;  /* 0x000000d604447947 */ /* 0x000fec000b800000 */
.L_x_321:
[----:B------:R-:W-:Y:S05]  /*1360*/  @!P0 BRA `(.L_x_17) ;  /* 0x0000000000048947 */ /* 0x000fea0003800000 */
[----:B------:R-:W-:Y:S01]  /*1370*/  BPT.TRAP 0x1 ;  /* 0x000000040000795c */ /* 0x000fe20000300000 */
.L_x_17:
[----:B------:R-:W-:Y:S02]  /*1380*/  IMAD.U32 R0, RZ, RZ, UR39 ;  /* 0x00000027ff007e24 */ /* 0x000fe4000f8e00ff */
[----:B------:R-:W-:Y:S02]  /*1390*/  IMAD.U32 R2, RZ, RZ, UR38 ;  /* 0x00000026ff027e24 */ /* 0x000fe4000f8e00ff */
[----:B------:R-:W-:-:S03]  /*13a0*/  IMAD R3, R0, 0x8, R25 ;  /* 0x0000000800037824 */ /* 0x000fc600078e0219 */
[----:B------:R-:W-:-:S04]  /*13b0*/  SHF.L.U32 R0, R2, 0x1f, RZ ;  /* 0x0000001f02007819 */ /* 0x000fc800000006ff */
[----:B------:R0:W1:Y:S01]  /*13c0*/  SYNCS.PHASECHK.TRANS64.TRYWAIT P1, [R3+URZ], R0 ;  /* 0x00000000030075a7 */ /* 0x000062000802017f */
[----:B------:R-:W-:Y:S05]  /*13d0*/  @!P0 BRA `(.L_x_18) ;  /* 0x0000000000048947 */ /* 0x000fea0003800000 */
[----:B------:R-:W-:Y:S01]  /*13e0*/  BPT.TRAP 0x1 ;  /* 0x000000040000795c */ /* 0x000fe20000300000 */
.L_x_18:
[----:B-1----:R-:W-:Y:S05]  /*13f0*/  @P1 BRA `(.L_x_19) ;  /* 0x0000000000081947 */ /* 0x002fea0003800000 */
[----:B------:R-:W1:Y:S02]  /*1400*/  SYNCS.PHASECHK.TRANS64.TRYWAIT P1, [R3+URZ], R0 ;  /* 0x00000000030075a7 */ /* 0x000e64000802017f */
[----:B-1----:R-:W-:Y:S05]  /*1410*/  @!P1 BRA `(.L_x_20) ;  /* 0x000000d400309947 */ /* 0x002fea0003800000 */
.L_x_19:
[----:B------:R-:W-:-:S04]  /*1420*/  UIADD3 UR4, UR39, 0x1, URZ ;  /* 0x0000000127047890 */ /* 0x000fc8000fffe03f */
[----:B------:R-:W-:Y:S02]  /*1430*/  UISETP.NE.AND UP0, UPT, UR4, 0x2, UPT ;  /* 0x000000020400788c */ /* 0x000fe4000bf05270 */
[----:B------:R-:W-:Y:S02]  /*1440*/  IMAD.U32 R2, RZ, RZ, UR4 ;  /* 0x00000004ff027e24 */ /* 0x000fe4000f8e00ff */
[----:B------:R-:W-:Y:S02]  /*1450*/  USEL UR4, URZ, 0x1, UP0 ;  /* 0x000000013f047887 */ /* 0x000fe40008000000 */
[----:B------:R-:W-:Y:S02]  /*1460*/  PLOP3.LUT P1, PT, PT, PT, UP0, 0x80, 0x0 ;  /* 0x000000000000781c */ /* 0x000fe40003f2f008 */
[----:B------:R-:W-:Y:S02]  /*1470*/  ULOP3.LUT UR4, UR38, UR4, URZ, 0x3c, !UPT ;  /* 0x0000000426047292 */ /* 0x000fe4000f8e3c3f */
[----:B------:R-:W-:-:S04]  /*1480*/  SEL R2, R2, RZ, P1 ;  /* 0x000000ff02027207 */ /* 0x000fc80000800000 */
[----:B------:R-:W-:Y:S01]  /*1490*/  IMAD.U32 R9, RZ, RZ, UR4 ;  /* 0x00000004ff097e24 */ /* 0x000fe2000f8e00ff */
[----:B------:R-:W-:Y:S06]  /*14a0*/  @!P0 BRA `(.L_x_21) ;  /* 0x0000000000048947 */ /* 0x000fec0003800000 */
[----:B------:R-:W-:Y:S01]  /*14b0*/  BPT.TRAP 0x1 ;  /* 0x000000040000795c */ /* 0x000fe20000300000 */
.L_x_21:
[----:B01----:R-:W0:Y:S01]  /*14c0*/  S2R R3, SR_TID.X ;  /* 0x0000000000037919 */ /* 0x003e220000002100 */
[----:B------:R-:W-:Y:S01]  /*14d0*/  USHF.L.U32 UR4, UR39, 0xe, URZ ;  /* 0x0000000e27047899 */ /* 0x000fe2000800063f */
[----:B------:R-:W-:Y:S01]  /*14e0*/  IMAD.MOV.U32 R10, RZ, RZ, 0x90 ;  /* 0x00000090ff0a7424 */ /* 0x000fe200078e00ff */
[----:B------:R-:W-:Y:S01]  /*14f0*/  SHF.L.U32 R13, R9, 0x1f, RZ ;  /* 0x0000001f090d7819 */ /* 0x000fe200000006ff */
[----:B------:R-:W-:Y:S02]  /*1500*/  IMAD R8, R2, 0x8, R25 ;  /* 0x0000000802087824 */ /* 0x000fe400078e0219 */
[----:B------:R-:W-:-:S05]  /*1510*/  IMAD.U32 R12, RZ, RZ, UR40 ;  /* 0x00000028ff0c7e24 */ /* 0x000fca000f8e00ff */
[----:B------:R-:W-:Y:S02]  /*1520*/  ISETP.NE.AND P2, PT, R12, 0x1, PT ;  /* 0x000000010c00780c */ /* 0x000fe40003f45270 */
[----:B0-----:R-:W-:Y:S01]  /*1530*/  SHF.R.U32.HI R0, RZ, 0x2, R3 ;  /* 0x00000002ff007819 */ /* 0x001fe20000011603 */
[C---:B------:R-:W-:Y:S02]  /*1540*/  IMAD.SHL.U32 R6, R3.reuse, 0x8, RZ ;  /* 0x0000000803067824 */ /* 0x040fe400078e00ff */
[----:B------:R-:W-:Y:S01]  /*1550*/  IMAD.SHL.U32 R7, R3, 0x20, RZ ;  /* 0x0000002003077824 */ /* 0x000fe200078e00ff */
[C---:B------:R-:W-:Y:S02]  /*1560*/  LOP3.LUT R5, R0.reuse, 0x3, RZ, 0xc0, !PT ;  /* 0x0000000300057812 */ /* 0x040fe400078ec0ff */
[----:B------:R-:W-:Y:S02]  /*1570*/  LOP3.LUT R4, R0, 0x4, RZ, 0xc0, !PT ;  /* 0x0000000400047812 */ /* 0x000fe400078ec0ff */
[----:B------:R-:W-:-:S02]  /*1580*/  LOP3.LUT R3, R6, 0x18, R5, 0xe2, !PT ;  /* 0x0000001806037812 */ /* 0x000fc400078ee205 */
[----:B------:R-:W-:Y:S02]  /*1590*/  LOP3.LUT R7, R7, 0x1c00, RZ, 0xc0, !PT ;  /* 0x00001c0007077812 */ /* 0x000fe400078ec0ff */
[----:B------:R-:W-:Y:S02]  /*15a0*/  LOP3.LUT R6, R3, R4, RZ, 0xfc, !PT ;  /* 0x0000000403067212 */ /* 0x000fe400078efcff */
[----:B------:R-:W-:Y:S02]  /*15b0*/  LOP3.LUT P1, RZ, R0, 0x4, RZ, 0xc0, !PT ;  /* 0x0000000400ff7812 */ /* 0x000fe4000782c0ff */
[----:B------:R-:W-:-:S04]  /*15c0*/  LOP3.LUT R3, R6, R7, RZ, 0xfc, !PT ;  /* 0x0000000706037212 */ /* 0x000fc800078efcff */
[----:B------:R-:W-:-:S05]  /*15d0*/  LOP3.LUT R6, R3, UR4, RZ, 0xfc, !PT ;  /* 0x0000000403067c12 */ /* 0x000fca000f8efcff */
[----:B------:R-:W-:Y:S01]  /*15e0*/  IMAD R11, R6, 0x4, R25 ;  /* 0x00000004060b7824 */ /* 0x000fe200078e0219 */
[----:B------:R-:W-:Y:S01]  /*15f0*/  SEL R6, R10, 0x70, !P1 ;  /* 0x000000700a067807 */ /* 0x000fe20004800000 */
[----:B------:R0:W1:Y:S06]  /*1600*/  SYNCS.PHASECHK.TRANS64.TRYWAIT P1, [R8+URZ], R13 ;  /* 0x0000000d080075a7 */ /* 0x00006c000802017f */
[----:B------:R-:W-:Y:S05]  /*1610*/  WARPSYNC.ALL ;  /* 0x0000000000007948 */ /* 0x000fea0003800000 */
[----:B------:R-:W-:Y:S01]  /*1620*/  IMAD.IADD R10, R11, 0x1, R6 ;  /* 0x000000010b0a7824 */ /* 0x000fe200078e0206 */
[----:B------:R-:W-:Y:S04]  /*1630*/  LDS R24, [R11+0x800] ;  /* 0x000800000b187984 */ /* 0x000fe80000000800 */
        /* <DEDUP_REMOVED lines=8> */
[----:B------:R-:W2:Y:S04]  /*16c0*/  LDS R27, [R10+0x1000] ;  /* 0x001000000a1b7984 */ /* 0x000ea80000000800 */
[----:B------:R-:W-:Y:S04]  /*16d0*/  LDS R154, [R10+0x8800] ;  /* 0x008800000a9a7984 */ /* 0x000fe80000000800 */
[----:B------:R-:W3:Y:S04]  /*16e0*/  LDS R155, [R10+0x9000] ;  /* 0x009000000a9b7984 */ /* 0x000ee80000000800 */
[----:B------:R-:W-:Y:S04]  /*16f0*/  LDS R158, [R10+0x900] ;  /* 0x000900000a9e7984 */ /* 0x000fe80000000800 */
[----:B------:R-:W4:Y:S04]  /*1700*/  LDS R159, [R10+0x1100] ;  /* 0x001100000a9f7984 */ /* 0x000f280000000800 */
[----:B------:R-:W-:Y:S04]  /*1710*/  LDS R162, [R10+0x8900] ;  /* 0x008900000aa27984 */ /* 0x000fe80000000800 */
[----:B------:R-:W0:Y:S01]  /*1720*/  LDS R163, [R10+0x9100] ;  /* 0x009100000aa37984 */ /* 0x000e220000000800 */
[----:B------:R-:W-:Y:S01]  /*1730*/  R2UR UR4, R28 ;  /* 0x000000001c0472ca */ /* 0x000fe200000e0000 */
[----:B--2---:R-:W-:Y:S01]  /*1740*/  WARPGROUP.ARRIVE ;  /* 0x00000000000079c5 */ /* 0x004fe20000000000 */
[----:B------:R-:W-:-:S02]  /*1750*/  UMOV UR7, 0x40000040 ;  /* 0x4000004000077882 */ /* 0x000fc40000000000 */
[----:B------:R-:W-:-:S09]  /*1760*/  UMOV UR11, UR7 ;  /* 0x00000007000b7c82 */ /* 0x000fd20008000000 */
[----:B------:R-:W-:-:S04]  /*1770*/  USHF.R.U32.HI UR4, URZ, 0x4, UR4 ;  /* 0x000000043f047899 */ /* 0x000fc80008011604 */
[----:B------:R-:W-:-:S04]  /*1780*/  ULOP3.LUT UR4, UR4, 0x3fff, URZ, 0xc0, !UPT ;  /* 0x00003fff04047892 */ /* 0x000fc8000f8ec03f */
[----:B------:R-:W-:-:S04]  /*1790*/  ULOP3.LUT UR4, UR4, 0x10000, URZ, 0xfc, !UPT ;  /* 0x0001000004047892 */ /* 0x000fc8000f8efc3f */
[----:B------:R-:W-:-:S04]  /*17a0*/  ULEA UR6, UR39, UR4, 0xb ;  /* 0x0000000427067291 */ /* 0x000fc8000f8e583f */
[----:B------:R-:W-:-:S03]  /*17b0*/  UIADD3 UR8, UR6, 0x2, URZ ;  /* 0x0000000206087890 */ /* 0x000fc6000fffe03f */
[----:B------:R-:W-:Y:S02]  /*17c0*/  UMOV UR10, UR6 ;  /* 0x00000006000a7c82 */ /* 0x000fe40008000000 */
[----:B------:R-:W-:Y:S01]  /*17d0*/  HGMMA.64x128x8.F32.TF32 R88, R24, gdesc[UR4], RZ, !UPT, gsb0 ;  /* 0x05e0000418587df0 */ /* 0x000fe2000c0028ff */
[----:B------:R-:W-:Y:S02]  /*17e0*/  UMOV UR7, 0x40000040 ;  /* 0x4000004000077882 */ /* 0x000fe40000000000 */
[----:B------:R-:W-:Y:S02]  /*17f0*/  WARPGROUP.DEPBAR.LE gsb0, 0x0 ;  /* 0x00008000000079c5 */ /* 0x000fe40000010000 */
[----:B---3--:R-:W-:-:S07]  /*1800*/  WARPGROUP.ARRIVE ;  /* 0x00000000000079c5 */ /* 0x008fce0000000000 */
[----:B------:R-:W-:Y:S01]  /*1810*/  HGMMA.64x128x8.F32.TF32 R24, R152, gdesc[UR8], RZ, !UPT, gsb0 ;  /* 0x05e0000898187df0 */ /* 0x000fe2000c0028ff */
[----:B------:R-:W-:Y:S01]  /*1820*/  UMOV UR10, UR8 ;  /* 0x00000008000a7c82 */ /* 0x000fe20008000000 */
[----:B------:R-:W-:Y:S01]  /*1830*/  UMOV UR11, 0x40000040 ;  /* 0x40000040000b7882 */ /* 0x000fe20000000000 */
[----:B------:R-:W-:Y:S01]  /*1840*/  UIADD3 UR8, UR6, 0x4, URZ ;  /* 0x0000000406087890 */ /* 0x000fe2000fffe03f */
[----:B------:R-:W-:Y:S02]  /*1850*/  WARPGROUP.DEPBAR.LE gsb0, 0x0 ;  /* 0x00008000000079c5 */ /* 0x000fe40000010000 */
[----:B----4-:R-:W-:-:S06]  /*1860*/  WARPGROUP.ARRIVE ;  /* 0x00000000000079c5 */ /* 0x010fcc0000000000 */
[----:B------:R-:W-:Y:S03]  /*1870*/  HGMMA.64x128x8.F32.TF32 R88, R156, gdesc[UR8], R88, gsb0 ;  /* 0x05e000089c587df0 */ /* 0x000fe60008002858 */
[----:B------:R-:W-:Y:S02]  /*1880*/  WARPGROUP.DEPBAR.LE gsb0, 0x0 ;  /* 0x00008000000079c5 */ /* 0x000fe40000010000 */
[----:B0-----:R-:W-:-:S07]  /*1890*/  WARPGROUP.ARRIVE ;  /* 0x00000000000079c5 */ /* 0x001fce0000000000 */
[----:B------:R-:W-:Y:S01]  /*18a0*/  HGMMA.64x128x8.F32.TF32 R24, R160, gdesc[UR8], R24, gsb0 ;  /* 0x05e00008a0187df0 */ /* 0x000fe20008002818 */
[----:B------:R-:W-:Y:S01]  /*18b0*/  UMOV UR10, UR8 ;  /* 0x00000008000a7c82 */ /* 0x000fe20008000000 */
[----:B------:R-:W-:Y:S01]  /*18c0*/  UMOV UR11, 0x40000040 ;  /* 0x40000040000b7882 */ /* 0x000fe20000000000 */
[----:B------:R-:W-:Y:S01]  /*18d0*/  UIADD3 UR8, UR6, 0x6, URZ ;  /* 0x0000000606087890 */ /* 0x000fe2000fffe03f */
[----:B------:R-:W-:Y:S02]  /*18e0*/  WARPGROUP.DEPBAR.LE gsb0, 0x0 ;  /* 0x00008000000079c5 */ /* 0x000fe40000010000 */
[----:B------:R-:W-:Y:S04]  /*18f0*/  LDS R152, [R11+0xa00] ;  /* 0x000a00000b987984 */ /* 0x000fe80000000800 */
[----:B------:R-:W-:Y:S04]  /*1900*/  LDS R153, [R11+0x1200] ;  /* 0x001200000b997984 */ /* 0x000fe80000000800 */
[----:B------:R-:W-:Y:S04]  /*1910*/  LDS R154, [R10+0xa00] ;  /* 0x000a00000a9a7984 */ /* 0x000fe80000000800 */
[----:B------:R-:W0:Y:S04]  /*1920*/  LDS R155, [R10+0x1200] ;  /* 0x001200000a9b7984 */ /* 0x000e280000000800 */
[----:B------:R-:W-:Y:S04]  /*1930*/  LDS R156, [R11+0x8a00] ;  /* 0x008a00000b9c7984 */ /* 0x000fe80000000800 */
[----:B------:R-:W-:Y:S04]  /*1940*/  LDS R157, [R11+0x9200] ;  /* 0x009200000b9d7984 */ /* 0x000fe80000000800 */
[----:B------:R-:W-:Y:S04]  /*1950*/  LDS R158, [R10+0x8a00] ;  /* 0x008a00000a9e7984 */ /* 0x000fe80000000800 */
[----:B------:R-:W2:Y:S01]  /*1960*/  LDS R159, [R10+0x9200] ;  /* 0x009200000a9f7984 */ /* 0x000ea20000000800 */
[----:B0-----:R-:W-:-:S06]  /*1970*/  WARPGROUP.ARRIVE ;  /* 0x00000000000079c5 */ /* 0x001fcc0000000000 */
[----:B------:R-:W-:Y:S03]  /*1980*/  HGMMA.64x128x8.F32.TF32 R88, R152, gdesc[UR8], R88, gsb0 ;  /* 0x05e0000898587df0 */ /* 0x000fe60008002858 */
[----:B------:R-:W-:Y:S02]  /*1990*/  WARPGROUP.DEPBAR.LE gsb0, 0x0 ;  /* 0x00008000000079c5 */ /* 0x000fe40000010000 */
[----:B--2---:R-:W-:-:S07]  /*19a0*/  WARPGROUP.ARRIVE ;  /* 0x00000000000079c5 */ /* 0x004fce0000000000 */
        /* <DEDUP_REMOVED lines=37> */
[----:B------:R-:W-:Y:S02]  /*1c00*/  UIADD3 UR8, UR6, 0x404, URZ ;  /* 0x0000040406087890 */ /* 0x000fe4000fffe03f */
        /* <DEDUP_REMOVED lines=30> */
[----:B------:R-:W-:Y:S03]  /*1df0*/  HGMMA.64x128x8.F32.TF32 R24, R156, gdesc[UR8], R24, gsb0 ;  /* 0x05e000089c187df0 */ /* 0x000fe60008002818 */
        /* <DEDUP_REMOVED lines=15> */
[----:B------:R-:W-:Y:S05]  /*1ef0*/  @!P2 BRA `(.L_x_22) ;  /* 0x00000018002ca947 */ /* 0x000fea0003800000 */
[----:B------:R-:W-:Y:S05]  /*1f00*/  @!P0 BRA `(.L_x_23) ;  /* 0x0000000000048947 */ /* 0x000fea0003800000 */
[----:B------:R-:W-:Y:S01]  /*1f10*/  BPT.TRAP 0x1 ;  /* 0x000000040000795c */ /* 0x000fe20000300000 */
.L_x_23:
[----:B-1----:R-:W-:Y:S05]  /*1f20*/  @P1 BRA `(.L_x_24) ;  /* 0x0000000000181947 */ /* 0x002fea0003800000 */
[----:B------:R-:W0:Y:S01]  /*1f30*/  S2UR UR6, SR_CgaCtaId ;  /* 0x00000000000679c3 */ /* 0x000e220000008800 */
[----:B------:R-:W-:Y:S02]  /*1f40*/  UMOV UR5, 0x400 ;  /* 0x0000040000057882 */ /* 0x000fe40000000000 */
[----:B0-----:R-:W-:-:S06]  /*1f50*/  ULEA UR5, UR6, UR5, 0x18 ;  /* 0x0000000506057291 */ /* 0x001fcc000f8ec03f */
[----:B------:R-:W-:-:S04]  /*1f60*/  LEA R8, R2, UR5, 0x3 ;  /* 0x0000000502087c11 */ /* 0x000fc8000f8e18ff */
[----:B------:R-:W0:Y:S02]  /*1f70*/  SYNCS.PHASECHK.TRANS64.TRYWAIT P1, [R8+URZ], R13 ;  /* 0x0000000d080075a7 */ /* 0x000e24000802017f */
[----:B0-----:R-:W-:Y:S05]  /*1f80*/  @!P1 BRA `(.L_x_25) ;  /* 0x000000c800689947 */ /* 0x001fea0003800000 */
.L_x_24:
[----:B------:R-:W1:Y:S01]  /*1f90*/  S2UR UR5, SR_CgaCtaId ;  /* 0x00000000000579c3 */ /* 0x000e620000008800 */
[----:B------:R-:W-:Y:S01]  /*1fa0*/  IMAD.SHL.U32 R10, R2, 0x4000, RZ ;  /* 0x00004000020a7824 */ /* 0x000fe200078e00ff */
[----:B------:R-:W-:-:S04]  /*1fb0*/  UMOV UR6, 0x400 ;  /* 0x0000040000067882 */ /* 0x000fc80000000000 */
[----:B0-----:R-:W-:Y:S02]  /*1fc0*/  LOP3.LUT R8, R10, R3, RZ, 0xfc, !PT ;  /* 0x000000030a087212 */ /* 0x001fe400078efcff */
[----:B------:R-:W0:Y:S01]  /*1fd0*/  LDC R12, c[0x0][0x28c] ;  /* 0x0000a300ff0c7b82 */ /* 0x000e220000000800 */
[----:B-1----:R-:W-:-:S03]  /*1fe0*/  ULEA UR6, UR5, UR6, 0x18 ;  /* 0x0000000605067291 */ /* 0x002fc6000f8ec03f */
[----:B------:R-:W-:-:S03]  /*1ff0*/  UMOV UR5, UR39 ;  /* 0x0000002700057c82 */ /* 0x000fc60008000000 */
[----:B------:R-:W-:Y:S02]  /*2000*/  LEA R11, R8, UR6, 0x2 ;  /* 0x00000006080b7c11 */ /* 0x000fe4000f8e10ff */
[----:B0-----:R-:W-:-:S03]  /*2010*/  ISETP.GE.AND P1, PT, R12, 0x81, PT ;  /* 0x000000810c00780c */ /* 0x001fc60003f26270 */
[----:B------:R-:W-:Y:S01]  /*2020*/  IMAD.IADD R8, R6, 0x1, R11 ;  /* 0x0000000106087824 */ /* 0x000fe200078e020b */
[----:B------:R0:W1:Y:S04]  /*2030*/  LDS R160, [R11+0x800] ;  /* 0x000800000ba07984 */ /* 0x0000680000000800 */
[----:B------:R0:W2:Y:S04]  /*2040*/  LDS R161, [R11+0x1000] ;  /* 0x001000000ba17984 */ /* 0x0000a80000000800 */
[----:B------:R0:W3:Y:S04]  /*2050*/  LDS R164, [R11+0x8800] ;  /* 0x008800000ba47984 */ /* 0x0000e80000000800 */
[----:B------:R0:W4:Y:S04]  /*2060*/  LDS R165, [R11+0x9000] ;  /* 0x009000000ba57984 */ /* 0x0001280000000800 */
[----:B------:R0:W0:Y:S04]  /*2070*/  LDS R162, [R8+0x800] ;  /* 0x0008000008a27984 */ /* 0x0000280000000800 */
[----:B------:R0:W0:Y:S04]  /*2080*/  LDS R163, [R8+0x1000] ;  /* 0x0010000008a37984 */ /* 0x0000280000000800 */
[----:B------:R0:W0:Y:S04]  /*2090*/  LDS R166, [R8+0x8800] ;  /* 0x0088000008a67984 */ /* 0x0000280000000800 */
[----:B------:R0:W0:Y:S01]  /*20a0*/  LDS R167, [R8+0x9000] ;  /* 0x0090000008a77984 */ /* 0x0000220000000800 */
[----:B------:R-:W-:Y:S05]  /*20b0*/  @!P1 BRA `(.L_x_26) ;  /* 0x0000000c00189947 */ /* 0x000fea0003800000 */
[----:B------:R-:W-:Y:S01]  /*20c0*/  R2UR UR8, R2 ;  /* 0x00000000020872ca */ /* 0x000fe200000e0000 */
[----:B------:R-:W-:-:S06]  /*20d0*/  UIADD3 UR5, UR40, -0x1, URZ ;  /* 0xffffffff28057890 */ /* 0x000fcc000fffe03f */
[----:B0-----:R-:W-:Y:S01]  /*20e0*/  IMAD.U32 R8, RZ, RZ, UR5 ;  /* 0x00000005ff087e24 */ /* 0x001fe2000f8e00ff */
[----:B------:R-:W-:-:S07]  /*20f0*/  UMOV UR5, UR39 ;  /* 0x0000002700057c82 */ /* 0x000fce0008000000 */
.L_x_34:
[----:B------:R-:W-:-:S04]  /*2100*/  UIADD3 UR6, UR8, 0x1, URZ ;  /* 0x0000000108067890 */ /* 0x000fc8000fffe03f */
[----:B------:R-:W-:-:S04]  /*2110*/  UISETP.NE.AND UP0, UPT, UR6, 0x2, UPT ;  /* 0x000000020600788c */ /* 0x000fc8000bf05270 */
[----:B------:R-:W-:Y:S02]  /*2120*/  USEL UR7, URZ, 0x1, UP0 ;  /* 0x000000013f077887 */ /* 0x000fe40008000000 */
[----:B------:R-:W-:-:S04]  /*2130*/  USEL UR6, UR6, URZ, UP0 ;  /* 0x0000003f06067287 */ /* 0x000fc80008000000 */
[----:B------:R-:W-:Y:S02]  /*2140*/  LOP3.LUT R9, R9, UR7, RZ, 0x3c, !PT ;  /* 0x0000000709097c12 */ /* 0x000fe4000f8e3cff */
[----:B------:R-:W-:Y:S01]  /*2150*/  IMAD.U32 R2, RZ, RZ, UR6 ;  /* 0x00000006ff027e24 */ /* 0x000fe2000f8e00ff */
[----:B0-----:R-:W-:Y:S06]  /*2160*/  @!P0 BRA `(.L_x_27) ;  /* 0x0000000000048947 */ /* 0x001fec0003800000 */
[----:B------:R-:W-:Y:S01]  /*2170*/  BPT.TRAP 0x1 ;  /* 0x000000040000795c */ /* 0x000fe20000300000 */
.L_x_27:
[----:B------:R-:W0:Y:S01]  /*2180*/  S2UR UR7, SR_CgaCtaId ;  /* 0x00000000000779c3 */ /* 0x000e220000008800 */
[----:B------:R-:W-:Y:S01]  /*2190*/  UMOV UR6, 0x400 ;  /* 0x0000040000067882 */ /* 0x000fe20000000000 */
[----:B------:R-:W-:Y:S01]  /*21a0*/  SHF.L.U32 R14, R9, 0x1f, RZ ;  /* 0x0000001f090e7819 */ /* 0x000fe200000006ff */
[----:B------:R-:W-:Y:S01]  /*21b0*/  ULEA UR10, UR8, UR4, 0xb ;  /* 0x00000004080a7291 */ /* 0x000fe2000f8e583f */
[----:B------:R-:W3:Y:S01]  /*21c0*/  S2R R10, SR_TID.X ;  /* 0x00000000000a7919 */ /* 0x000ee20000002100 */
[----:B------:R-:W-:Y:S01]  /*21d0*/  UMOV UR11, 0x40000040 ;  /* 0x40000040000b7882 */ /* 0x000fe20000000000 */
[----:B------:R-:W-:Y:S01]  /*21e0*/  IMAD.U32 R15, RZ, RZ, UR8 ;  /* 0x00000008ff0f7e24 */ /* 0x000fe2000f8e00ff */
[----:B------:R-:W-:Y:S01]  /*21f0*/  UMOV UR15, UR11 ;  /* 0x0000000b000f7c82 */ /* 0x000fe20008000000 */
[----:B------:R-:W-:Y:S02]  /*2200*/  UIADD3 UR8, UR10, 0x2, URZ ;  /* 0x000000020a087890 */ /* 0x000fe4000fffe03f */
[----:B------:R-:W-:Y:S01]  /*2210*/  UMOV UR14, UR10 ;  /* 0x0000000a000e7c82 */ /* 0x000fe20008000000 */
[----:B0-----:R-:W-:-:S06]  /*2220*/  ULEA UR6, UR7, UR6, 0x18 ;  /* 0x0000000607067291 */ /* 0x001fcc000f8ec03f */
[----:B------:R-:W-:-:S04]  /*2230*/  LEA R13, R2, UR6, 0x3 ;  /* 0x00000006020d7c11 */ /* 0x000fc8000f8e18ff */
[----:B------:R0:W0:Y:S01]  /*2240*/  SYNCS.PHASECHK.TRANS64.TRYWAIT P1, [R13+URZ], R14 ;  /* 0x0000000e0d0075a7 */ /* 0x000022000802017f */
[----:B-12---:R-:W-:Y:S01]  /*2250*/  WARPGROUP.ARRIVE ;  /* 0x00000000000079c5 */ /* 0x006fe20000000000 */
[C---:B---3--:R-:W-:Y:S01]  /*2260*/  IMAD.SHL.U32 R7, R10.reuse, 0x20, RZ ;  /* 0x000000200a077824 */ /* 0x048fe200078e00ff */
[----:B------:R-:W-:Y:S01]  /*2270*/  SHF.R.U32.HI R0, RZ, 0x2, R10 ;  /* 0x00000002ff007819 */ /* 0x000fe2000001160a */
[----:B------:R-:W-:-:S03]  /*2280*/  IMAD.SHL.U32 R10, R10, 0x8, RZ ;  /* 0x000000080a0a7824 */ /* 0x000fc600078e00ff */
[----:B------:R-:W-:Y:S01]  /*2290*/  HGMMA.64x128x8.F32.TF32 R88, R160, gdesc[UR8], R88, gsb0 ;  /* 0x05e00008a0587df0 */ /* 0x000fe20008002858 */
[----:B------:R-:W-:Y:S02]  /*22a0*/  LOP3.LUT R7, R7, 0x1c00, RZ, 0xc0, !PT ;  /* 0x00001c0007077812 */ /* 0x000fe400078ec0ff */
[C---:B------:R-:W-:Y:S02]  /*22b0*/  LOP3.LUT R4, R0.reuse, 0x4, RZ, 0xc0, !PT ;  /* 0x0000000400047812 */ /* 0x040fe400078ec0ff */
[----:B------:R-:W-:Y:S02]  /*22c0*/  LOP3.LUT R5, R0, 0x3, RZ, 0xc0, !PT ;  /* 0x0000000300057812 */ /* 0x000fe400078ec0ff */
[----:B------:R-:W-:-:S04]  /*22d0*/  LOP3.LUT R12, R7, R4, RZ, 0xfc, !PT ;  /* 0x00000004070c7212 */ /* 0x000fc800078efcff */
[----:B------:R-:W-:-:S04]  /*22e0*/  LOP3.LUT R11, R12, R5, RZ, 0xfc, !PT ;  /* 0x000000050c0b7212 */ /* 0x000fc800078efcff */
[----:B------:R-:W-:-:S05]  /*22f0*/  LOP3.LUT R10, R11, 0x18, R10, 0xf8, !PT ;  /* 0x000000180b0a7812 */ /* 0x000fca00078ef80a */
[----:B------:R-:W-:-:S05]  /*2300*/  IMAD R10, R15, 0x4000, R10 ;  /* 0x000040000f0a7824 */ /* 0x000fca00078e020a */
[----:B------:R-:W-:-:S05]  /*2310*/  LEA R11, R10, UR6, 0x2 ;  /* 0x000000060a0b7c11 */ /* 0x000fca000f8e10ff */
[----:B------:R-:W-:Y:S01]  /*2320*/  IMAD.IADD R10, R6, 0x1, R11 ;  /* 0x00000001060a7824 */ /* 0x000fe200078e020b */
[----:B------:R-:W-:Y:S02]  /*2330*/  WARPGROUP.DEPBAR.LE gsb0, 0x0 ;  /* 0x00008000000079c5 */ /* 0x000fe40000010000 */
[----:B----4-:R-:W-:-:S06]  /*2340*/  WARPGROUP.ARRIVE ;  /* 0x00000000000079c5 */ /* 0x010fcc0000000000 */
[----:B------:R-:W-:Y:S01]  /*2350*/  HGMMA.64x128x8.F32.TF32 R24, R164, gdesc[UR12], R24, gsb0 ;  /* 0x05e0000ca4187df0 */ /* 0x000fe20008002818 */
[----:B------:R-:W-:Y:S01]  /*2360*/  UMOV UR14, UR8 ;  /* 0x00000008000e7c82 */ /* 0x000fe20008000000 */
[----:B------:R-:W-:Y:S01]  /*2370*/  UMOV UR15, 0x40000040 ;  /* 0x40000040000f7882 */ /* 0x000fe20000000000 */
[----:B------:R-:W-:Y:S02]  /*2380*/  WARPGROUP.DEPBAR.LE gsb0, 0x0 ;  /* 0x00008000000079c5 */ /* 0x000fe40000010000 */
[----:B------:R-:W-:Y:S04]  /*2390*/  LDS R152, [R11+0x900] ;  /* 0x000900000b987984 */ /* 0x000fe80000000800 */
[----:B------:R-:W-:Y:S04]  /*23a0*/  LDS R153, [R11+0x1100] ;  /* 0x001100000b997984 */ /* 0x000fe80000000800 */
[----:B------:R-:W-:Y:S04]  /*23b0*/  LDS R154, [R10+0x900] ;  /* 0x000900000a9a7984 */ /* 0x000fe80000000800 */
[----:B------:R-:W1:Y:S04]  /*23c0*/  LDS R155, [R10+0x1100] ;  /* 0x001100000a9b7984 */ /* 0x000e680000000800 */
[----:B------:R-:W-:Y:S04]  /*23d0*/  LDS R156, [R11+0x8900] ;  /* 0x008900000b9c7984 */ /* 0x000fe80000000800 */
[----:B------:R-:W-:Y:S04]  /*23e0*/  LDS R157, [R11+0x9100] ;  /* 0x009100000b9d7984 */ /* 0x000fe80000000800 */
[----:B------:R-:W-:Y:S04]  /*23f0*/  LDS R158, [R10+0x8900] ;  /* 0x008900000a9e7984 */ /* 0x000fe80000000800 */
[----:B------:R-:W2:Y:S01]  /*2400*/  LDS R159, [R10+0x9100] ;  /* 0x009100000a9f7984 */ /* 0x000ea20000000800 */
[----:B-1----:R-:W-:-:S06]  /*2410*/  WARPGROUP.ARRIVE ;  /* 0x00000000000079c5 */ /* 0x002fcc0000000000 */
[----:B------:R-:W-:Y:S03]  /*2420*/  HGMMA.64x128x8.F32.TF32 R88, R152, gdesc[UR12], R88, gsb0 ;  /* 0x05e0000c98587df0 */ /* 0x000fe60008002858 */
[----:B------:R-:W-:Y:S02]  /*2430*/  WARPGROUP.DEPBAR.LE gsb0, 0x0 ;  /* 0x00008000000079c5 */ /* 0x000fe40000010000 */
[----:B--2---:R-:W-:-:S07]  /*2440*/  WARPGROUP.ARRIVE ;  /* 0x00000000000079c5 */ /* 0x004fce0000000000 */
[----:B------:R-:W-:Y:S03]  /*2450*/  HGMMA.64x128x8.F32.TF32 R24, R156, gdesc[UR12], R24, gsb0 ;  /* 0x05e0000c9c187df0 */ /* 0x000fe60008002818 */
[----:B------:R-:W-:Y:S02]  /*2460*/  WARPGROUP.DEPBAR.LE gsb0, 0x0 ;  /* 0x00008000000079c5 */ /* 0x000fe40000010000 */
[----:B------:R1:W2:Y:S04]  /*2470*/  LDS R152, [R11+0xa00] ;  /* 0x000a00000b987984 */ /* 0x0002a80000000800 */
[----:B------:R1:W3:Y:S04]  /*2480*/  LDS R153, [R11+0x1200] ;  /* 0x001200000b997984 */ /* 0x0002e80000000800 */
[----:B------:R1:W4:Y:S04]  /*2490*/  LDS R156, [R11+0x8a00] ;  /* 0x008a00000b9c7984 */ /* 0x0003280000000800 */
[----:B------:R1:W0:Y:S04]  /*24a0*/  LDS R157, [R11+0x9200] ;  /* 0x009200000b9d7984 */ /* 0x0002280000000800 */
[----:B------:R1:W0:Y:S04]  /*24b0*/  LDS R154, [R10+0xa00] ;  /* 0x000a00000a9a7984 */ /* 0x0002280000000800 */
[----:B------:R1:W0:Y:S04]  /*24c0*/  LDS R155, [R10+0x1200] ;  /* 0x001200000a9b7984 */ /* 0x0002280000000800 */
[----:B------:R1:W0:Y:S04]  /*24d0*/  LDS R158, [R10+0x8a00] ;  /* 0x008a00000a9e7984 */ /* 0x0002280000000800 */
[----:B------:R1:W0:Y:S01]  /*24e0*/  LDS R159, [R10+0x9200] ;  /* 0x009200000a9f7984 */ /* 0x0002220000000800 */
[----:B------:R-:W-:Y:S05]  /*24f0*/  @!P0 BRA `(.L_x_28) ;  /* 0x0000000000048947 */ /* 0x000fea0003800000 */
[----:B------:R-:W-:Y:S01]  /*2500*/  BPT.TRAP 0x1 ;  /* 0x000000040000795c */ /* 0x000fe20000300000 */
.L_x_28:
[----:B------:R-:W2:Y:S01]  /*2510*/  LDL R12, [R1+0x14] ;  /* 0x00001400010c7983 */ /* 0x000ea20000100800 */
[----:B------:R-:W-:-:S04]  /*2520*/  ULEA UR7, UR5, UR6, 0x3 ;  /* 0x0000000605077291 */ /* 0x000fc8000f8e183f */
[----:B------:R-:W-:-:S04]  /*2530*/  UIADD3 UR7, UR7, 0x10, URZ ;  /* 0x0000001007077890 */ /* 0x000fc8000fffe03f */
[----:B------:R-:W-:-:S09]  /*2540*/  UPRMT UR7, URZ, 0x654, UR7 ;  /* 0x000006543f077896 */ /* 0x000fd20008000007 */
[----:B------:R-:W-:Y:S01]  /*2550*/  SYNCS.ARRIVE.TRANS64.RED.A1T0 RZ, [UR7], RZ ;  /* 0x000000ffffff79a7 */ /* 0x000fe20008100407 */
[----:B--2---:R-:W-:-:S13]  /*2560*/  ISETP.GT.U32.AND P2, PT, R12, 0x1, PT ;  /* 0x000000010c00780c */ /* 0x004fda0003f44070 */
[----:B------:R-:W-:Y:S05]  /*2570*/  @P2 BRA `(.L_x_29) ;  /* 0x0000000000042947 */ /* 0x000fea0003800000 */
[----:B------:R-:W-:Y:S01]  /*2580*/  BPT.TRAP 0x1 ;  /* 0x000000040000795c */ /* 0x000fe20000300000 */
.L_x_29:
[----:B------:R-:W-:Y:S01]  /*2590*/  UIADD3 UR8, UR10, 0x4, URZ ;  /* 0x000000040a087890 */ /* 0x000fe2000fffe03f */
[----:B0--3--:R-:W-:Y:S01]  /*25a0*/  WARPGROUP.ARRIVE ;  /* 0x00000000000079c5 */ /* 0x009fe20000000000 */
[----:B------:R-:W-:Y:S01]  /*25b0*/  UMOV UR15, 0x40000040 ;  /* 0x40000040000f7882 */ /* 0x000fe20000000000 */
[----:B------:R-:W-:-:S04]  /*25c0*/  UIADD3 UR5, UR5, 0x1, URZ ;  /* 0x0000000105057890 */ /* 0x000fc8000fffe03f */
[----:B------:R-:W-:Y:S01]  /*25d0*/  UMOV UR14, UR8 ;  /* 0x00000008000e7c82 */ /* 0x000fe20008000000 */
[----:B------:R-:W-:Y:S01]  /*25e0*/  UIADD3 UR8, UR10, 0x6, URZ ;  /* 0x000000060a087890 */ /* 0x000fe2000fffe03f */
[----:B------:R-:W-:Y:S01]  /*25f0*/  HGMMA.64x128x8.F32.TF32 R88, R152, gdesc[UR12], R88, gsb0 ;  /* 0x05e0000c98587df0 */ /* 0x000fe20008002858 */
[----:B------:R-:W-:-:S04]  /*2600*/  UISETP.NE.AND UP0, UPT, UR5, 0x2, UPT ;  /* 0x000000020500788c */ /* 0x000fc8000bf05270 */
[----:B------:R-:W-:Y:S01]  /*2610*/  USEL UR5, UR5, URZ, UP0 ;  /* 0x0000003f05057287 */ /* 0x000fe20008000000 */
[----:B------:R-:W-:Y:S02]  /*2620*/  WARPGROUP.DEPBAR.LE gsb0, 0x0 ;  /* 0x00008000000079c5 */ /* 0x000fe40000010000 */
[----:B----4-:R-:W-:-:S06]  /*2630*/  WARPGROUP.ARRIVE ;  /* 0x00000000000079c5 */ /* 0x010fcc0000000000 */
        /* <DEDUP_REMOVED lines=79> */
.L_x_30:
[----:B01----:R-:W-:Y:S01]  /*2b30*/  IMAD.SHL.U32 R10, R2, 0x4000, RZ ;  /* 0x00004000020a7824 */ /* 0x003fe200078e00ff */
[----:B------:R-:W-:Y:S04]  /*2b40*/  BSSY B0, `(.L_x_31) ;  /* 0x0000006000007945 */ /* 0x000fe80003800000 */
[----:B------:R-:W-:-:S04]  /*2b50*/  LOP3.LUT R11, R10, R3, RZ, 0xfc, !PT ;  /* 0x000000030a0b7212 */ /* 0x000fc800078efcff */
[----:B------:R-:W-:Y:S01]  /*2b60*/  LEA R11, R11, UR6, 0x2 ;  /* 0x000000060b0b7c11 */ /* 0x000fe2000f8e10ff */
[----:B------:R-:W-:Y:S06]  /*2b70*/  @P1 BRA `(.L_x_32) ;  /* 0x0000000000081947 */ /* 0x000fec0003800000 */
[----:B------:R-:W0:Y:S02]  /*2b80*/  SYNCS.PHASECHK.TRANS64.TRYWAIT P1, [R13+URZ], R14 ;  /* 0x0000000e0d0075a7 */ /* 0x000e24000802017f */
[----:B0-----:R-:W-:Y:S05]  /*2b90*/  @!P1 BRA `(.L_x_33) ;  /* 0x000000bc00789947 */ /* 0x001fea0003800000 */
.L_x_32:
[----:B------:R-:W-:Y:S05]  /*2ba0*/  BSYNC B0 ;  /* 0x0000000000007941 */ /* 0x000fea0003800000 */
.L_x_31:
[----:B------:R-:W-:Y:S01]  /*2bb0*/  IMAD.IADD R12, R6, 0x1, R11 ;  /* 0x00000001060c7824 */ /* 0x000fe200078e020b */
[----:B------:R1:W0:Y:S01]  /*2bc0*/  LDS R160, [R11+0x800] ;  /* 0x000800000ba07984 */ /* 0x0002220000000800 */
[----:B------:R-:W-:Y:S05]  /*2bd0*/  WARPSYNC.ALL ;  /* 0x0000000000007948 */ /* 0x000fea0003800000 */
[----:B------:R1:W0:Y:S04]  /*2be0*/  LDS R161, [R11+0x1000] ;  /* 0x001000000ba17984 */ /* 0x0002280000000800 */
[----:B------:R1:W0:Y:S04]  /*2bf0*/  LDS R164, [R11+0x8800] ;  /* 0x008800000ba47984 */ /* 0x0002280000000800 */
[----:B------:R1:W0:Y:S04]  /*2c00*/  LDS R165, [R11+0x9000] ;  /* 0x009000000ba57984 */ /* 0x0002280000000800 */
[----:B------:R1:W0:Y:S04]  /*2c10*/  LDS R162, [R12+0x800] ;  /* 0x000800000ca27984 */ /* 0x0002280000000800 */
[----:B------:R1:W0:Y:S04]  /*2c20*/  LDS R163, [R12+0x1000] ;  /* 0x001000000ca37984 */ /* 0x0002280000000800 */
[----:B------:R1:W0:Y:S04]  /*2c30*/  LDS R166, [R12+0x8800] ;  /* 0x008800000ca67984 */ /* 0x0002280000000800 */
[----:B------:R1:W0:Y:S01]  /*2c40*/  LDS R167, [R12+0x9000] ;  /* 0x009000000ca77984 */ /* 0x0002220000000800 */
[----:B------:R-:W-:Y:S01]  /*2c50*/  UIADD3 UR8, UR10, 0x406, URZ ;  /* 0x000004060a087890 */ /* 0x000fe2000fffe03f */
[----:B--23--:R-:W-:Y:S01]  /*2c60*/  WARPGROUP.ARRIVE ;  /* 0x00000000000079c5 */ /* 0x00cfe20000000000 */
[----:B------:R-:W-:Y:S01]  /*2c70*/  UMOV UR11, 0x40000040 ;  /* 0x40000040000b7882 */ /* 0x000fe20000000000 */
[C---:B------:R-:W-:Y:S01]  /*2c80*/  ISETP.GT.AND P1, PT, R8.reuse, 0x2, PT ;  /* 0x000000020800780c */ /* 0x040fe20003f24270 */
[----:B------:R-:W-:-:S03]  /*2c90*/  VIADD R8, R8, 0xffffffff ;  /* 0xffffffff08087836 */ /* 0x000fc60000000000 */
[----:B------:R-:W-:Y:S01]  /*2ca0*/  UMOV UR10, UR8 ;  /* 0x00000008000a7c82 */ /* 0x000fe20008000000 */
[----:B------:R-:W-:-:S13]  /*2cb0*/  R2UR UR8, R2 ;  /* 0x00000000020872ca */ /* 0x000fda00000e0000 */
[----:B------:R-:W-:Y:S03]  /*2cc0*/  HGMMA.64x128x8.F32.TF32 R88, R152, gdesc[UR8], R88, gsb0 ;  /* 0x05e0000898587df0 */ /* 0x000fe60008002858 */
[----:B------:R-:W-:Y:S02]  /*2cd0*/  WARPGROUP.DEPBAR.LE gsb0, 0x0 ;  /* 0x00008000000079c5 */ /* 0x000fe40000010000 */
[----:B----4-:R-:W-:-:S07]  /*2ce0*/  WARPGROUP.ARRIVE ;  /* 0x00000000000079c5 */ /* 0x010fce0000000000 */
[----:B------:R-:W-:Y:S03]  /*2cf0*/  HGMMA.64x128x8.F32.TF32 R24, R156, gdesc[UR8], R24, gsb0 ;  /* 0x05e000089c187df0 */ /* 0x000fe60008002818 */
[----:B------:R-:W-:Y:S02]  /*2d00*/  WARPGROUP.DEPBAR.LE gsb0, 0x0 ;  /* 0x00008000000079c5 */ /* 0x000fe40000010000 */
[----:B-1----:R-:W-:Y:S05]  /*2d10*/  @P1 BRA `(.L_x_34) ;  /* 0xfffffff000f81947 */ /* 0x002fea000383ffff */
.L_x_26:
[----:B------:R-:W-:Y:S01]  /*2d20*/  IMAD.MOV.U32 R3, RZ, RZ, 0x40000040 ;  /* 0x40000040ff037424 */ /* 0x000fe200078e00ff */
[----:B------:R-:W-:Y:S01]  /*2d30*/  LEA R2, R2, UR4, 0xb ;  /* 0x0000000402027c11 */ /* 0x000fe2000f8e58ff */
[----:B012---:R-:W-:-:S06]  /*2d40*/  WARPGROUP.ARRIVE ;  /* 0x00000000000079c5 */ /* 0x007fcc0000000000 */
[----:B------:R-:W0:Y:S01]  /*2d50*/  S2R R11, SR_TID.X ;  /* 0x00000000000b7919 */ /* 0x000e220000002100 */
[----:B------:R-:W-:Y:S02]  /*2d60*/  LOP3.LUT R5, R5, R7, R4, 0xfe, !PT ;  /* 0x0000000705057212 */ /* 0x000fe400078efe04 */
[C---:B------:R-:W-:Y:S02]  /*2d70*/  R2UR UR10, R2.reuse ;  /* 0x00000000020a72ca */ /* 0x040fe400000e0000 */
[C---:B------:R-:W-:Y:S02]  /*2d80*/  R2UR UR11, R3.reuse ;  /* 0x00000000030b72ca */ /* 0x040fe400000e0000 */
[----:B------:R-:W-:Y:S02]  /*2d90*/  R2UR UR14, R2 ;  /* 0x00000000020e72ca */ /* 0x000fe400000e0000 */
[----:B------:R-:W-:-:S09]  /*2da0*/  R2UR UR15, R3 ;  /* 0x00000000030f72ca */ /* 0x000fd200000e0000 */
[----:B------:R-:W-:Y:S01]  /*2db0*/  HGMMA.64x128x8.F32.TF32 R88, R160, gdesc[UR8], R88, gsb0 ;  /* 0x05e00008a0587df0 */ /* 0x000fe20008002858 */
[----:B0-----:R-:W-:-:S05]  /*2dc0*/  IMAD.SHL.U32 R4, R11, 0x8, RZ ;  /* 0x000000080b047824 */ /* 0x001fca00078e00ff */
[----:B------:R-:W-:Y:S01]  /*2dd0*/  LOP3.LUT R5, R5, 0x18, R4, 0xf8, !PT ;  /* 0x0000001805057812 */ /* 0x000fe200078ef804 */
[----:B------:R-:W-:-:S04]  /*2de0*/  VIADD R4, R2, 0x2 ;  /* 0x0000000202047836 */ /* 0x000fc80000000000 */
[----:B------:R-:W-:Y:S01]  /*2df0*/  IMAD.IADD R10, R5, 0x1, R10 ;  /* 0x00000001050a7824 */ /* 0x000fe200078e020a */
[----:B------:R-:W-:Y:S01]  /*2e00*/  R2UR UR10, R4 ;  /* 0x00000000040a72ca */ /* 0x000fe200000e0000 */
[----:B------:R-:W-:-:S03]  /*2e10*/  IMAD.MOV.U32 R5, RZ, RZ, 0x40000040 ;  /* 0x40000040ff057424 */ /* 0x000fc600078e00ff */
[----:B------:R-:W-:Y:S02]  /*2e20*/  LEA R7, R10, UR6, 0x2 ;  /* 0x000000060a077c11 */ /* 0x000fe4000f8e10ff */
[----:B------:R-:W-:-:S03]  /*2e30*/  R2UR UR11, R5 ;  /* 0x00000000050b72ca */ /* 0x000fc600000e0000 */
[----:B------:R-:W-:Y:S01]  /*2e40*/  IMAD.IADD R6, R6, 0x1, R7 ;  /* 0x0000000106067824 */ /* 0x000fe200078e0207 */
[----:B------:R-:W-:Y:S02]  /*2e50*/  WARPGROUP.DEPBAR.LE gsb0, 0x0 ;  /* 0x00008000000079c5 */ /* 0x000fe40000010000 */
[----:B---34-:R-:W-:-:S06]  /*2e60*/  WARPGROUP.ARRIVE ;  /* 0x00000000000079c5 */ /* 0x018fcc0000000000 */
[----:B------:R-:W-:Y:S01]  /*2e70*/  HGMMA.64x128x8.F32.TF32 R24, R164, gdesc[UR12], R24, gsb0 ;  /* 0x05e0000ca4187df0 */ /* 0x000fe20008002818 */
[----:B------:R-:W-:Y:S02]  /*2e80*/  R2UR UR14, R4 ;  /* 0x00000000040e72ca */ /* 0x000fe400000e0000 */
[----:B------:R-:W-:Y:S01]  /*2e90*/  R2UR UR15, R5 ;  /* 0x00000000050f72ca */ /* 0x000fe200000e0000 */
        /* <DEDUP_REMOVED lines=8> */
[----:B------:R-:W1:Y:S01]  /*2f20*/  LDS R159, [R6+0x9100] ;  /* 0x00910000069f7984 */ /* 0x000e620000000800 */
[----:B0-----:R-:W-:-:S06]  /*2f30*/  WARPGROUP.ARRIVE ;  /* 0x00000000000079c5 */ /* 0x001fcc0000000000 */
[----:B------:R-:W-:Y:S03]  /*2f40*/  HGMMA.64x128x8.F32.TF32 R88, R152, gdesc[UR8], R88, gsb0 ;  /* 0x05e0000898587df0 */ /* 0x000fe60008002858 */
[----:B------:R-:W-:Y:S02]  /*2f50*/  WARPGROUP.DEPBAR.LE gsb0, 0x0 ;  /* 0x00008000000079c5 */ /* 0x000fe40000010000 */
[----:B-1----:R-:W-:-:S07]  /*2f60*/  WARPGROUP.ARRIVE ;  /* 0x00000000000079c5 */ /* 0x002fce0000000000 */
[----:B------:R-:W-:Y:S03]  /*2f70*/  HGMMA.64x128x8.F32.TF32 R24, R156, gdesc[UR12], R24, gsb0 ;  /* 0x05e0000c9c187df0 */ /* 0x000fe60008002818 */
[----:B------:R-:W-:Y:S02]  /*2f80*/  WARPGROUP.DEPBAR.LE gsb0, 0x0 ;  /* 0x00008000000079c5 */ /* 0x000fe40000010000 */
        /* <DEDUP_REMOVED lines=9> */
[----:B------:R-:W-:Y:S01]  /*3020*/  BPT.TRAP 0x1 ;  /* 0x000000040000795c */ /* 0x000fe20000300000 */
.L_x_35:
        /* <DEDUP_REMOVED lines=8> */
.L_x_36:
[----:B------:R-:W-:Y:S01]  /*30b0*/  VIADD R4, R2, 0x4 ;  /* 0x0000000402047836 */ /* 0x000fe20000000000 */
[----:B01----:R-:W-:Y:S01]  /*30c0*/  WARPGROUP.ARRIVE ;  /* 0x00000000000079c5 */ /* 0x003fe20000000000 */
[----:B------:R-:W-:Y:S02]  /*30d0*/  IMAD.MOV.U32 R5, RZ, RZ, 0x40000040 ;  /* 0x40000040ff057424 */ /* 0x000fe400078e00ff */
[----:B------:R-:W-:Y:S01]  /*30e0*/  IMAD.MOV.U32 R3, RZ, RZ, 0x40000040 ;  /* 0x40000040ff037424 */ /* 0x000fe200078e00ff */
[C---:B------:R-:W-:Y:S02]  /*30f0*/  R2UR UR6, R4.reuse ;  /* 0x00000000040672ca */ /* 0x040fe400000e0000 */
[C---:B------:R-:W-:Y:S02]  /*3100*/  R2UR UR7, R5.reuse ;  /* 0x00000000050772ca */ /* 0x040fe400000e0000 */
[----:B------:R-:W-:Y:S01]  /*3110*/  R2UR UR10, R4 ;  /* 0x00000000040a72ca */ /* 0x000fe200000e0000 */
[----:B------:R-:W-:Y:S01]  /*3120*/  VIADD R4, R2, 0x6 ;  /* 0x0000000602047836 */ /* 0x000fe20000000000 */
[----:B------:R-:W-:Y:S01]  /*3130*/  R2UR UR11, R5 ;  /* 0x00000000050b72ca */ /* 0x000fe200000e0000 */
[----:B------:R-:W-:-:S08]  /*3140*/  IMAD.MOV.U32 R5, RZ, RZ, 0x40000040 ;  /* 0x40000040ff057424 */ /* 0x000fd000078e00ff */
[----:B------:R-:W-:Y:S01]  /*3150*/  HGMMA.64x128x8.F32.TF32 R88, R156, gdesc[UR4], R88, gsb0 ;  /* 0x05e000049c587df0 */ /* 0x000fe20008002858 */
[----:B------:R-:W-:Y:S02]  /*3160*/  R2UR UR6, R4 ;  /* 0x00000000040672ca */ /* 0x000fe400000e0000 */
[----:B------:R-:W-:Y:S01]  /*3170*/  R2UR UR7, R5 ;  /* 0x00000000050772ca */ /* 0x000fe200000e0000 */
[----:B------:R-:W-:Y:S02]  /*3180*/  WARPGROUP.DEPBAR.LE gsb0, 0x0 ;  /* 0x00008000000079c5 */ /* 0x000fe40000010000 */
[----:B---34-:R-:W-:-:S06]  /*3190*/  WARPGROUP.ARRIVE ;  /* 0x00000000000079c5 */ /* 0x018fcc0000000000 */
[----:B------:R-:W-:Y:S01]  /*31a0*/  HGMMA.64x128x8.F32.TF32 R24, R152, gdesc[UR8], R24, gsb0 ;  /* 0x05e0000898187df0 */ /* 0x000fe20008002818 */
[----:B------:R-:W-:Y:S01]  /*31b0*/  R2UR UR10, R4 ;  /* 0x00000000040a72ca */ /* 0x000fe200000e0000 */
[----:B------:R-:W-:Y:S01]  /*31c0*/  VIADD R4, R2, 0x400 ;  /* 0x0000040002047836 */ /* 0x000fe20000000000 */
[----:B------:R-:W-:Y:S01]  /*31d0*/  R2UR UR11, R5 ;  /* 0x00000000050b72ca */ /* 0x000fe200000e0000 */
[----:B------:R-:W-:Y:S01]  /*31e0*/  IMAD.MOV.U32 R5, RZ, RZ, 0x40000040 ;  /* 0x40000040ff057424 */ /* 0x000fe200078e00ff */
        /* <DEDUP_REMOVED lines=10> */
[----:B------:R-:W-:Y:S01]  /*3290*/  HGMMA.64x128x8.F32.TF32 R88, R152, gdesc[UR4], R88, gsb0 ;  /* 0x05e0000498587df0 */ /* 0x000fe20008002858 */
[----:B------:R-:W-:Y:S02]  /*32a0*/  R2UR UR6, R4 ;  /* 0x00000000040672ca */ /* 0x000fe400000e0000 */
[----:B------:R-:W-:Y:S01]  /*32b0*/  R2UR UR7, R5 ;  /* 0x00000000050772ca */ /* 0x000fe200000e0000 */
[----:B------:R-:W-:Y:S02]  /*32c0*/  WARPGROUP.DEPBAR.LE gsb0, 0x0 ;  /* 0x00008000000079c5 */ /* 0x000fe40000010000 */
[----:B-1----:R-:W-:-:S06]  /*32d0*/  WARPGROUP.ARRIVE ;  /* 0x00000000000079c5 */ /* 0x002fcc0000000000 */
        /* <DEDUP_REMOVED lines=22> */
[C---:B------:R-:W-:Y:S01]  /*3440*/  VIADD R4, R2.reuse, 0x404 ;  /* 0x0000040402047836 */ /* 0x040fe20000000000 */
[----:B------:R-:W-:Y:S01]  /*3450*/  R2UR UR11, R5 ;  /* 0x00000000050b72ca */ /* 0x000fe200000e0000 */
[----:B------:R-:W-:Y:S02]  /*3460*/  IMAD.MOV.U32 R5, RZ, RZ, 0x40000040 ;  /* 0x40000040ff057424 */ /* 0x000fe400078e00ff */
[----:B------:R-:W-:Y:S01]  /*3470*/  VIADD R2, R2, 0x406 ;  /* 0x0000040602027836 */ /* 0x000fe20000000000 */
        /* <DEDUP_REMOVED lines=51> */
.L_x_22:
[----:B------:R-:W-:Y:S05]  /*37b0*/  @!P0 BRA `(.L_x_37) ;  /* 0x0000000000048947 */ /* 0x000fea0003800000 */
[----:B------:R-:W-:Y:S01]  /*37c0*/  BPT.TRAP 0x1 ;  /* 0x000000040000795c */ /* 0x000fe20000300000 */
.L_x_37:
[----:B------:R-:W2:Y:S01]  /*37d0*/  LDL R2, [R1+0x14] ;  /* 0x0000140001027983 */ /* 0x000ea20000100800 */
[----:B------:R-:W0:Y:S01]  /*37e0*/  S2UR UR6, SR_CgaCtaId ;  /* 0x00000000000679c3 */ /* 0x000e220000008800 */
[----:B------:R-:W-:Y:S01]  /*37f0*/  UIADD3 UR39, UR40, UR39, URZ ;  /* 0x0000002728277290 */ /* 0x000fe2000fffe03f */
[----:B------:R-:W-:-:S03]  /*3800*/  UMOV UR5, 0x400 ;  /* 0x0000040000057882 */ /* 0x000fc60000000000 */
[----:B------:R-:W-:-:S04]  /*3810*/  ULEA UR4, UR39, 0x8, 0x3 ;  /* 0x0000000827047891 */ /* 0x000fc8000f8e183f */
[----:B------:R-:W-:Y:S02]  /*3820*/  ULOP3.LUT UR4, UR4, 0x8, URZ, 0xc0, !UPT ;  /* 0x0000000804047892 */ /* 0x000fe4000f8ec03f */
[----:B0-----:R-:W-:-:S04]  /*3830*/  ULEA UR5, UR6, UR5, 0x18 ;  /* 0x0000000506057291 */ /* 0x001fc8000f8ec03f */
[----:B------:R-:W-:-:S04]  /*3840*/  UIADD3 UR4, UR5, 0x10, UR4 ;  /* 0x0000001005047890 */ /* 0x000fc8000fffe004 */
[----:B------:R-:W-:-:S09]  /*3850*/  UPRMT UR4, URZ, 0x654, UR4 ;  /* 0x000006543f047896 */ /* 0x000fd20008000004 */
[----:B------:R-:W-:Y:S01]  /*3860*/  SYNCS.ARRIVE.TRANS64.RED.A1T0 RZ, [UR4], RZ ;  /* 0x000000ffffff79a7 */ /* 0x000fe20008100404 */
[----:B--2---:R-:W-:-:S13]  /*3870*/  ISETP.GT.U32.AND P0, PT, R2, 0x1, PT ;  /* 0x000000010200780c */ /* 0x004fda0003f04070 */
[----:B------:R-:W-:Y:S05]  /*3880*/  @P0 BRA `(.L_x_38) ;  /* 0x0000000000040947 */ /* 0x000fea0003800000 */
[----:B------:R-:W-:Y:S01]  /*3890*/  BPT.TRAP 0x1 ;  /* 0x000000040000795c */ /* 0x000fe20000300000 */
.L_x_38:
[----:B------:R-:W0:Y:S01]  /*38a0*/  S2R R7, SR_TID.X ;  /* 0x0000000000077919 */ /* 0x000e220000002100 */
[----:B------:R-:W2:Y:S01]  /*38b0*/  LDC R6, c[0x0][0x288] ;  /* 0x0000a200ff067b82 */ /* 0x000ea20000000800 */
[----:B------:R-:W-:Y:S01]  /*38c0*/  LOP3.LUT R2, R19, 0x1, RZ, 0xc0, !PT ;  /* 0x0000000113027812 */ /* 0x000fe200078ec0ff */
[----:B------:R-:W-:Y:S01]  /*38d0*/  IMAD.SHL.U32 R11, R16, 0x80, RZ ;  /* 0x00000080100b7824 */ /* 0x000fe200078e00ff */
[----:B------:R-:W-:Y:S01]  /*38e0*/  LOP3.LUT R3, R0, 0x7, RZ, 0xc0, !PT ;  /* 0x0000000700037812 */ /* 0x000fe200078ec0ff */
[----:B------:R-:W-:Y:S01]  /*38f0*/  USHF.R.U32.HI UR4, URZ, 0x1, UR39 ;  /* 0x000000013f047899 */ /* 0x000fe20008011627 */
[----:B------:R-:W-:Y:S01]  /*3900*/  IMAD.SHL.U32 R13, R18, 0x100, RZ ;  /* 0x00000100120d7824 */ /* 0x000fe200078e00ff */
[----:B------:R-:W-:Y:S01]  /*3910*/  ULDC UR8, c[0x0][0x284] ;  /* 0x0000a10000087ab9 */ /* 0x000fe20000000800 */
[----:B------:R-:W-:Y:S01]  /*3920*/  UISETP.GT.U32.AND UP1, UPT, UR39, 0x1, UPT ;  /* 0x000000012700788c */ /* 0x000fe2000bf24070 */
[----:B------:R-:W-:Y:S01]  /*3930*/  SHF.R.S32.HI R15, RZ, 0x1f, R17 ;  /* 0x0000001fff0f7819 */ /* 0x000fe20000011411 */
[----:B------:R-:W-:Y:S01]  /*3940*/  ULOP3.LUT UR4, UR4, 0x1, URZ, 0xc0, !UPT ;  /* 0x0000000104047892 */ /* 0x000fe2000f8ec03f */
[----:B------:R-:W-:Y:S01]  /*3950*/  ULDC.64 UR6, c[0x0][0x5d0] ;  /* 0x0001740000067ab9 */ /* 0x000fe20000000a00 */
[----:B------:R-:W-:-:S02]  /*3960*/  UISETP.LT.U32.AND UP1, UPT, UR40, 0x2, UP1 ;  /* 0x000000022800788c */ /* 0x000fc40008f21070 */
[----:B------:R-:W-:Y:S02]  /*3970*/  UISETP.NE.U32.AND UP0, UPT, UR4, 0x1, UPT ;  /* 0x000000010400788c */ /* 0x000fe4000bf05070 */
[----:B------:R-:W-:Y:S02]  /*3980*/  USEL UR5, URZ, 0x1, !UP1 ;  /* 0x000000013f057887 */ /* 0x000fe4000c800000 */
[----:B------:R-:W-:Y:S02]  /*3990*/  UISETP.GT.U32.AND UP0, UPT, UR40, 0x1, !UP0 ;  /* 0x000000012800788c */ /* 0x000fe4000c704070 */
[----:B------:R-:W-:Y:S02]  /*39a0*/  ULOP3.LUT UR39, UR39, 0x1, URZ, 0xc0, !UPT ;  /* 0x0000000127277892 */ /* 0x000fe4000f8ec03f */
[----:B------:R-:W-:Y:S01]  /*39b0*/  USEL UR4, URZ, 0x1, !UP0 ;  /* 0x000000013f047887 */ /* 0x000fe2000c000000 */
[----:B--2---:R-:W-:-:S03]  /*39c0*/  ISETP.GE.AND P0, PT, R11, R6, PT ;  /* 0x000000060b00720c */ /* 0x004fc60003f06270 */
[----:B------:R-:W-:Y:S01]  /*39d0*/  ULOP3.LUT UR38, UR4, UR38, UR5, 0x96, !UPT ;  /* 0x0000002604267292 */ /* 0x000fe2000f8e9605 */
[----:B------:R-:W-:Y:S02]  /*39e0*/  ISETP.GE.OR P0, PT, R13, UR8, P0 ;  /* 0x000000080d007c0c */ /* 0x000fe40008706670 */
[C---:B0-----:R-:W-:Y:S02]  /*39f0*/  LOP3.LUT R4, R7.reuse, 0x60, RZ, 0xc0, !PT ;  /* 0x0000006007047812 */ /* 0x041fe400078ec0ff */
[----:B------:R-:W-:Y:S02]  /*3a00*/  LOP3.LUT R0, R7, 0x3, RZ, 0xc0, !PT ;  /* 0x0000000307007812 */ /* 0x000fe400078ec0ff */
[----:B------:R-:W-:Y:S01]  /*3a10*/  SHF.R.U32.HI R8, RZ, 0x1, R4 ;  /* 0x00000001ff087819 */ /* 0x000fe20000011604 */
[----:B------:R-:W-:Y:S02]  /*3a20*/  IMAD.SHL.U32 R4, R2, 0x40, RZ ;  /* 0x0000004002047824 */ /* 0x000fe400078e00ff */
[----:B------:R-:W-:Y:S01]  /*3a30*/  IMAD R0, R0, -0x2, R6 ;  /* 0xfffffffe00007824 */ /* 0x000fe200078e0206 */
[----:B------:R-:W-:-:S02]  /*3a40*/  IADD3 R5, RZ, -R8, -R3 ;  /* 0x80000008ff057210 */ /* 0x000fc40007ffe803 */
[----:B------:R-:W-:Y:S01]  /*3a50*/  LOP3.LUT R159, R4, 0x40, R3, 0xe2, !PT ;  /* 0x00000040049f7812 */ /* 0x000fe200078ee203 */
[----:B------:R-:W-:Y:S02]  /*3a60*/  IMAD.SHL.U32 R4, R7, 0x2, RZ ;  /* 0x0000000207047824 */ /* 0x000fe400078e00ff */
[----:B------:R-:W-:Y:S02]  /*3a70*/  IMAD R16, R2, -0x40, R5 ;  /* 0xffffffc002107824 */ /* 0x000fe400078e0205 */
[----:B------:R-:W-:Y:S01]  /*3a80*/  IMAD R2, R15, UR6, RZ ;  /* 0x000000060f027c24 */ /* 0x000fe2000f8e02ff */
[----:B------:R-:W-:Y:S01]  /*3a90*/  LOP3.LUT R4, R11, 0x6, R4, 0xf8, !PT ;  /* 0x000000060b047812 */ /* 0x000fe200078ef804 */
[----:B------:R-:W-:Y:S01]  /*3aa0*/  IMAD.WIDE R6, R18, 0x100, RZ ;  /* 0x0000010012067825 */ /* 0x000fe200078e02ff */
[----:B------:R-:W-:Y:S02]  /*3ab0*/  IADD3 R16, -R13, UR8, R16 ;  /* 0x000000080d107c10 */ /* 0x000fe4000fffe110 */
[----:B------:R-:W-:Y:S01]  /*3ac0*/  SHF.R.S32.HI R5, RZ, 0x1f, R4 ;  /* 0x0000001fff057819 */ /* 0x000fe20000011404 */
[----:B------:R-:W-:Y:S01]  /*3ad0*/  IMAD R9, R17, UR7, R2 ;  /* 0x0000000711097c24 */ /* 0x000fe2000f8e0202 */
[----:B------:R-:W-:Y:S01]  /*3ae0*/  LOP3.LUT R159, R6, R159, R8, 0xfe, !PT ;  /* 0x0000009f069f7212 */ /* 0x000fe200078efe08 */
[----:B------:R-:W-:-:S02]  /*3af0*/  IMAD.IADD R0, R0, 0x1, -R11 ;  /* 0x0000000100007824 */ /* 0x000fc400078e0a0b */
[----:B------:R-:W-:-:S04]  /*3b00*/  IMAD.WIDE.U32 R2, R17, UR6, R4 ;  /* 0x0000000611027c25 */ /* 0x000fc8000f8e0004 */
[----:B------:R-:W-:Y:S02]  /*3b10*/  IMAD.IADD R9, R3, 0x1, R9 ;  /* 0x0000000103097824 */ /* 0x000fe400078e0209 */
[----:B------:R-:W-:Y:S02]  /*3b20*/  IMAD.MOV.U32 R18, RZ, RZ, -0x1 ;  /* 0xffffffffff127424 */ /* 0x000fe400078e00ff */
[----:B------:R-:W-:Y:S01]  /*3b30*/  IMAD.MOV.U32 R8, RZ, RZ, R2 ;  /* 0x000000ffff087224 */ /* 0x000fe200078e0002 */
[----:B------:R-:W-:Y:S06]  /*3b40*/  @P0 BRA `(.L_x_39) ;  /* 0x0000008000600947 */ /* 0x000fec0003800000 */
[----:B------:R-:W0:Y:S01]  /*3b50*/  LDC.64 R2, c[0x0][0x5c8] ;  /* 0x00017200ff027b82 */ /* 0x000e220000000a00 */
[----:B-----5:R-:W-:Y:S01]  /*3b60*/  FSETP.NEU.AND P0, PT, R22, RZ, PT ;  /* 0x000000ff1600720b */ /* 0x020fe20003f0d000 */
[----:B------:R-:W-:Y:S01]  /*3b70*/  BSSY B0, `(.L_x_39) ;  /* 0x0000815000007945 */ /* 0x000fe20003800000 */
[----:B------:R-:W-:-:S04]  /*3b80*/  ISETP.GT.AND P3, PT, R16, RZ, PT ;  /* 0x000000ff1000720c */ /* 0x000fc80003f64270 */
[----:B------:R-:W-:Y:S01]  /*3b90*/  ISETP.GT.AND P2, PT, R0, RZ, P3 ;  /* 0x000000ff0000720c */ /* 0x000fe20001f44270 */
[-C--:B0-----:R-:W-:Y:S02]  /*3ba0*/  IMAD R10, R7, R2.reuse, RZ ;  /* 0x00000002070a7224 */ /* 0x081fe400078e02ff */
[----:B------:R-:W-:-:S04]  /*3bb0*/  IMAD.WIDE.U32 R162, R159, R2, R8 ;  /* 0x000000029fa27225 */ /* 0x000fc800078e0008 */
[----:B------:R-:W-:-:S04]  /*3bc0*/  IMAD R9, R159, R3, R10 ;  /* 0x000000039f097224 */ /* 0x000fc800078e020a */
[----:B------:R-:W-:Y:S01]  /*3bd0*/  IMAD.IADD R167, R163, 0x1, R9 ;  /* 0x00000001a3a77824 */ /* 0x000fe200078e0209 */
[----:B------:R-:W-:Y:S06]  /*3be0*/  @!P0 BRA `(.L_x_40) ;  /* 0x0000005c00108947 */ /* 0x000fec0003800000 */
[----:B------:R-:W0:Y:S01]  /*3bf0*/  LDC.64 R10, c[0x0][0x5b8] ;  /* 0x00016e00ff0a7b82 */ /* 0x000e220000000a00 */
[----:B------:R-:W-:-:S07]  /*3c00*/  ULDC.64 UR4, c[0x0][0x5c0] ;  /* 0x0001700000047ab9 */ /* 0x000fce0000000a00 */
[----:B------:R-:W2:Y:S08]  /*3c10*/  LDC.64 R12, c[0x0][0x5b0] ;  /* 0x00016c00ff0c7b82 */ /* 0x000eb00000000a00 */
[----:B------:R-:W3:Y:S01]  /*3c20*/  LDC.64 R8, c[0x0][0x5a8] ;  /* 0x00016a00ff087b82 */ /* 0x000ee20000000a00 */
[----:B0-----:R-:W-:-:S04]  /*3c30*/  IMAD R14, R15, R10, RZ ;  /* 0x0000000a0f0e7224 */ /* 0x001fc800078e02ff */
[C---:B------:R-:W-:Y:S02]  /*3c40*/  IMAD R11, R17.reuse, R11, R14 ;  /* 0x0000000b110b7224 */ /* 0x040fe400078e020e */
[----:B------:R-:W-:-:S04]  /*3c50*/  IMAD.WIDE.U32 R14, R17, R10, R4 ;  /* 0x0000000a110e7225 */ /* 0x000fc800078e0004 */
[----:B--2---:R-:W-:Y:S02]  /*3c60*/  IMAD R20, R7, R12, RZ ;  /* 0x0000000c07147224 */ /* 0x004fe400078e02ff */
[----:B------:R-:W-:Y:S02]  /*3c70*/  IMAD.IADD R21, R15, 0x1, R11 ;  /* 0x000000010f157824 */ /* 0x000fe400078e020b */
[----:B------:R-:W-:Y:S02]  /*3c80*/  IMAD R165, R159, R13, R20 ;  /* 0x0000000d9fa57224 */ /* 0x000fe400078e0214 */
[----:B------:R-:W-:-:S04]  /*3c90*/  IMAD.MOV.U32 R20, RZ, RZ, R14 ;  /* 0x000000ffff147224 */ /* 0x000fc800078e000e */
[----:B------:R-:W-:-:S04]  /*3ca0*/  IMAD.WIDE.U32 R152, R159, R12, R20 ;  /* 0x0000000c9f987225 */ /* 0x000fc800078e0014 */
[----:B------:R-:W-:Y:S01]  /*3cb0*/  IMAD.IADD R153, R153, 0x1, R165 ;  /* 0x0000000199997824 */ /* 0x000fe200078e02a5 */
[----:B---3--:R-:W-:-:S04]  /*3cc0*/  LEA R154, P0, R152, R8, 0x2 ;  /* 0x00000008989a7211 */ /* 0x008fc800078010ff */
[----:B------:R-:W-:-:S05]  /*3cd0*/  LEA.HI.X R155, R152, R9, R153, 0x2, P0 ;  /* 0x00000009989b7211 */ /* 0x000fca00000f1499 */
[----:B------:R0:W2:Y:S01]  /*3ce0*/  @P2 LDG.E.LTC128B R158, desc[UR36][R154.64] ;  /* 0x000000249a9e2981 */ /* 0x0000a2000c1e1920 */
[----:B------:R-:W-:Y:S01]  /*3cf0*/  LEA R152, P0, R162, UR4, 0x2 ;  /* 0x00000004a2987c11 */ /* 0x000fe2000f8010ff */
[----:B------:R-:W-:Y:S01]  /*3d00*/  IMAD.WIDE.U32 R156, R159, R12, R4 ;  /* 0x0000000c9f9c7225 */ /* 0x000fe200078e0004 */
[----:B-1----:R-:W-:Y:S01]  /*3d10*/  ISETP.GT.AND P1, PT, R0, 0x1, P3 ;  /* 0x000000010000780c */ /* 0x002fe20001f24270 */
[----:B------:R-:W-:Y:S02]  /*3d20*/  BSSY B1, `(.L_x_41) ;  /* 0x0000011000017945 */ /* 0x000fe40003800000 */
[----:B------:R-:W-:Y:S02]  /*3d30*/  IMAD.IADD R157, R165, 0x1, R157 ;  /* 0x00000001a59d7824 */ /* 0x000fe400078e029d */
[----:B------:R-:W-:Y:S01]  /*3d40*/  IMAD.WIDE.U32 R160, R17, R10, R156 ;  /* 0x0000000a11a07225 */ /* 0x000fe200078e009c */
[----:B0-----:R-:W-:-:S03]  /*3d50*/  SHF.L.U64.HI R155, R12, 0x3, R13 ;  /* 0x000000030c9b7819 */ /* 0x001fc6000001020d */
[----:B------:R-:W-:Y:S01]  /*3d60*/  IMAD.SHL.U32 R154, R12, 0x8, RZ ;  /* 0x000000080c9a7824 */ /* 0x000fe200078e00ff */
[----:B--2---:R-:W-:-:S05]  /*3d70*/  LOP3.LUT R153, R158, 0xffffe000, RZ, 0xc0, !PT ;  /* 0xffffe0009e997812 */ /* 0x004fca00078ec0ff */
[----:B------:R-:W-:Y:S01]  /*3d80*/  FMUL R163, R153, R22 ;  /* 0x0000001699a37220 */ /* 0x000fe20000400000 */
[----:B------:R-:W-:Y:S01]  /*3d90*/  LEA.HI.X R153, R162, UR5, R167, 0x2, P0 ;  /* 0x00000005a2997c11 */ /* 0x000fe200080f14a7 */
[----:B------:R-:W-:Y:S01]  /*3da0*/  IMAD.WIDE.U32 R166, R159, R12, R154 ;  /* 0x0000000c9fa67225 */ /* 0x000fe200078e009a */
[----:B------:R-:W-:-:S03]  /*3db0*/  LEA R156, P0, R160, R8, 0x2 ;  /* 0x00000008a09c7211 */ /* 0x000fc600078010ff */
[----:B------:R-:W-:Y:S01]  /*3dc0*/  FFMA R163, R88, R23, R163 ;  /* 0x0000001758a37223 */ /* 0x000fe200000000a3 */
[----:B------:R-:W-:-:S04]  /*3dd0*/  IMAD.IADD R88, R11, 0x1, R161 ;  /* 0x000000010b587824 */ /* 0x000fc800078e02a1 */
[----:B------:R-:W-:Y:S02]  /*3de0*/  F2FP.TF32.F32.PACK_B R163, R163 ;  /* 0x000000a3ffa3723e */ /* 0x000fe400024050ff */
[----:B------:R-:W-:-:S03]  /*3df0*/  LEA.HI.X R157, R160, R9, R88, 0x2, P0 ;  /* 0x00000009a09d7211 */ /* 0x000fc600000f1458 */
[----:B------:R0:W-:Y:S01]  /*3e00*/  @P2 STG.E desc[UR36][R152.64], R163 ;  /* 0x000000a398002986 */ /* 0x0001e2000c101924 */
[----:B------:R-:W-:Y:S05]  /*3e10*/  @!P1 BRA `(.L_x_42) ;  /* 0x0000000000049947 */ /* 0x000fea0003800000 */
[----:B------:R1:W5:Y:S02]  /*3e20*/  LDG.E.LTC128B R158, desc[UR36][R156.64+0x4] ;  /* 0x000004249c9e7981 */ /* 0x000364000c1e1920 */
.L_x_42:
[----:B------:R-:W-:Y:S05]  /*3e30*/  BSYNC B1 ;  /* 0x0000000000017941 */ /* 0x000fea0003800000 */
.L_x_41:
[----:B-----5:R-:W-:Y:S01]  /*3e40*/  LOP3.LUT R161, R158, 0xffffe000, RZ, 0xc0, !PT ;  /* 0xffffe0009ea17812 */ /* 0x020fe200078ec0ff */
[----:B------:R-:W-:Y:S01]  /*3e50*/  IMAD.IADD R165, R165, 0x1, R167 ;  /* 0x00000001a5a57824 */ /* 0x000fe200078e02a7 */
[----:B------:R-:W-:Y:S02]  /*3e60*/  ISETP.GT.AND P0, PT, R16, 0x8, PT ;  /* 0x000000081000780c */ /* 0x000fe40003f04270 */
[----:B------:R-:W-:Y:S01]  /*3e70*/  IADD3 R160, P4, R14, R166, RZ ;  /* 0x000000a60ea07210 */ /* 0x000fe20007f9e0ff */
[----:B------:R-:W-:Y:S01]  /*3e80*/  FMUL R88, R161, R22 ;  /* 0x00000016a1587220 */ /* 0x000fe20000400000 */
[----:B------:R-:W-:-:S03]  /*3e90*/  ISETP.GT.AND P2, PT, R0, RZ, P0 ;  /* 0x000000ff0000720c */ /* 0x000fc60000744270 */
[----:B------:R-:W-:Y:S01]  /*3ea0*/  FFMA R169, R89, R23, R88 ;  /* 0x0000001759a97223 */ /* 0x000fe20000000058 */
[----:B------:R-:W-:Y:S01]  /*3eb0*/  IMAD.X R161, R165, 0x1, R21, P4 ;  /* 0x00000001a5a17824 */ /* 0x000fe200020e0615 */
[----:B------:R-:W-:-:S03]  /*3ec0*/  LEA R88, P4, R160, R8, 0x2 ;  /* 0x00000008a0587211 */ /* 0x000fc600078810ff */
[----:B------:R-:W-:Y:S02]  /*3ed0*/  F2FP.TF32.F32.PACK_B R169, R169 ;  /* 0x000000a9ffa9723e */ /* 0x000fe400024050ff */
[----:B------:R-:W-:-:S03]  /*3ee0*/  LEA.HI.X R89, R160, R9, R161, 0x2, P4 ;  /* 0x00000009a0597211 */ /* 0x000fc600020f14a1 */
[----:B------:R2:W-:Y:S04]  /*3ef0*/  @P1 STG.E desc[UR36][R152.64+0x4], R169 ;  /* 0x000004a998001986 */ /* 0x0005e8000c101924 */
[----:B------:R3:W0:Y:S01]  /*3f00*/  @P2 LDG.E.LTC128B R158, desc[UR36][R88.64] ;  /* 0x00000024589e2981 */ /* 0x000622000c1e1920 */
[----:B------:R-:W-:Y:S01]  /*3f10*/  IMAD.SHL.U32 R161, R2, 0x20, RZ ;  /* 0x0000002002a17824 */ /* 0x000fe200078e00ff */
[----:B------:R-:W-:Y:S01]  /*3f20*/  IADD3 R166, P1, R4, R166, RZ ;  /* 0x000000a604a67210 */ /* 0x000fe20007f3e0ff */
[----:B------:R-:W-:Y:S03]  /*3f30*/  BSSY B1, `(.L_x_43) ;  /* 0x0000011000017945 */ /* 0x000fe60003800000 */
[----:B------:R-:W-:Y:S01]  /*3f40*/  IADD3 R164, P4, R161, R152, RZ ;  /* 0x00000098a1a47210 */ /* 0x000fe20007f9e0ff */
[----:B------:R-:W-:Y:S01]  /*3f50*/  IMAD.X R167, R5, 0x1, R165, P1 ;  /* 0x0000000105a77824 */ /* 0x000fe200008e06a5 */
[----:B------:R-:W-:Y:S01]  /*3f60*/  ISETP.GT.AND P1, PT, R0, 0x1, P0 ;  /* 0x000000010000780c */ /* 0x000fe20000724270 */
[----:B------:R-:W-:-:S03]  /*3f70*/  IMAD.WIDE.U32 R166, R17, R10, R166 ;  /* 0x0000000a11a67225 */ /* 0x000fc600078e00a6 */
[----:B---3--:R-:W-:Y:S02]  /*3f80*/  LEA R88, P5, R166, R8, 0x2 ;  /* 0x00000008a6587211 */ /* 0x008fe400078a10ff */
[----:B0-----:R-:W-:-:S05]  /*3f90*/  LOP3.LUT R163, R158, 0xffffe000, RZ, 0xc0, !PT ;  /* 0xffffe0009ea37812 */ /* 0x001fca00078ec0ff */
[----:B------:R-:W-:-:S04]  /*3fa0*/  FMUL R163, R163, R22 ;  /* 0x00000016a3a37220 */ /* 0x000fc80000400000 */
[----:B------:R-:W-:Y:S01]  /*3fb0*/  FFMA R171, R90, R23, R163 ;  /* 0x000000175aab7223 */ /* 0x000fe200000000a3 */
[----:B------:R-:W-:Y:S01]  /*3fc0*/  SHF.L.U64.HI R163, R2, 0x5, R3 ;  /* 0x0000000502a37819 */ /* 0x000fe20000010203 */
[----:B------:R-:W-:-:S03]  /*3fd0*/  IMAD.IADD R90, R11, 0x1, R167 ;  /* 0x000000010b5a7824 */ /* 0x000fc600078e02a7 */
[----:B------:R-:W-:Y:S01]  /*3fe0*/  F2FP.TF32.F32.PACK_B R171, R171 ;  /* 0x000000abffab723e */ /* 0x000fe200024050ff */
[----:B------:R-:W-:Y:S01]  /*3ff0*/  IMAD.X R165, R163, 0x1, R153, P4 ;  /* 0x00000001a3a57824 */ /* 0x000fe200020e0699 */
[----:B------:R-:W-:-:S04]  /*4000*/  LEA.HI.X R89, R166, R9, R90, 0x2, P5 ;  /* 0x00000009a6597211 */ /* 0x000fc800028f145a */
[----:B------:R2:W-:Y:S01]  /*4010*/  @P2 STG.E desc[UR36][R164.64], R171 ;  /* 0x000000aba4002986 */ /* 0x0005e2000c101924 */
[----:B------:R-:W-:Y:S05]  /*4020*/  @!P1 BRA `(.L_x_44) ;  /* 0x0000000000049947 */ /* 0x000fea0003800000 */
[----:B------:R0:W5:Y:S02]  /*4030*/  LDG.E.LTC128B R158, desc[UR36][R88.64+0x4] ;  /* 0x00000424589e7981 */ /* 0x000164000c1e1920 */
.L_x_44:
[----:B------:R-:W-:Y:S05]  /*4040*/  BSYNC B1 ;  /* 0x0000000000017941 */ /* 0x000fea0003800000 */
.L_x_43:
[----:B-----5:R-:W-:Y:S01]  /*4050*/  LOP3.LUT R167, R158, 0xffffe000, RZ, 0xc0, !PT ;  /* 0xffffe0009ea77812 */ /* 0x020fe200078ec0ff */
[----:B------:R-:W-:Y:S01]  /*4060*/  BSSY B1, `(.L_x_45) ;  /* 0x000000a000017945 */ /* 0x000fe20003800000 */
[----:B------:R-:W-:-:S03]  /*4070*/  ISETP.GT.AND P2, PT, R0, 0x8, P3 ;  /* 0x000000080000780c */ /* 0x000fc60001f44270 */
[----:B------:R-:W-:-:S04]  /*4080*/  FMUL R90, R167, R22 ;  /* 0x00000016a75a7220 */ /* 0x000fc80000400000 */
[----:B------:R-:W-:Y:S01]  /*4090*/  FFMA R167, R91, R23, R90 ;  /* 0x000000175ba77223 */ /* 0x000fe2000000005a */
[----:B------:R-:W-:Y:S02]  /*40a0*/  @P1 IMAD.MOV.U32 R90, RZ, RZ, R164 ;  /* 0x000000ffff5a1224 */ /* 0x000fe400078e00a4 */
[----:B------:R-:W-:Y:S02]  /*40b0*/  @P1 IMAD.MOV.U32 R91, RZ, RZ, R165 ;  /* 0x000000ffff5b1224 */ /* 0x000fe400078e00a5 */
[----:B------:R-:W-:-:S05]  /*40c0*/  F2FP.TF32.F32.PACK_B R167, R167 ;  /* 0x000000a7ffa7723e */ /* 0x000fca00024050ff */
[----:B------:R3:W-:Y:S01]  /*40d0*/  @P1 STG.E desc[UR36][R90.64+0x4], R167 ;  /* 0x000004a75a001986 */ /* 0x0007e2000c101924 */
[----:B------:R-:W-:Y:S05]  /*40e0*/  @!P2 BRA `(.L_x_46) ;  /* 0x000000000004a947 */ /* 0x000fea0003800000 */
[----:B------:R4:W5:Y:S02]  /*40f0*/  LDG.E.LTC128B R158, desc[UR36][R156.64+0x20] ;  /* 0x000020249c9e7981 */ /* 0x000964000c1e1920 */
.L_x_46:
[----:B------:R-:W-:Y:S05]  /*4100*/  BSYNC B1 ;  /* 0x0000000000017941 */ /* 0x000fea0003800000 */
.L_x_45:
[----:B---3-5:R-:W-:Y:S01]  /*4110*/  LOP3.LUT R91, R158, 0xffffe000, RZ, 0xc0, !PT ;  /* 0xffffe0009e5b7812 */ /* 0x028fe200078ec0ff */
[----:B------:R-:W-:Y:S01]  /*4120*/  @P2 IMAD.MOV.U32 R90, RZ, RZ, R152 ;  /* 0x000000ffff5a2224 */ /* 0x000fe200078e0098 */
[----:B------:R-:W-:Y:S01]  /*4130*/  ISETP.GT.AND P1, PT, R0, 0x9, P3 ;  /* 0x000000090000780c */ /* 0x000fe20001f24270 */
[----:B------:R-:W-:Y:S02]  /*4140*/  BSSY B1, `(.L_x_47) ;  /* 0x0000008000017945 */ /* 0x000fe40003800000 */
[----:B------:R-:W-:-:S04]  /*4150*/  FMUL R91, R91, R22 ;  /* 0x000000165b5b7220 */ /* 0x000fc80000400000 */
[----:B------:R-:W-:Y:S01]  /*4160*/  FFMA R167, R92, R23, R91 ;  /* 0x000000175ca77223 */ /* 0x000fe2000000005b */
[----:B------:R-:W-:-:S04]  /*4170*/  @P2 IMAD.MOV.U32 R91, RZ, RZ, R153 ;  /* 0x000000ffff5b2224 */ /* 0x000fc800078e0099 */
[----:B------:R-:W-:-:S05]  /*4180*/  F2FP.TF32.F32.PACK_B R167, R167 ;  /* 0x000000a7ffa7723e */ /* 0x000fca00024050ff */
[----:B------:R3:W-:Y:S01]  /*4190*/  @P2 STG.E desc[UR36][R90.64+0x20], R167 ;  /* 0x000020a75a002986 */ /* 0x0007e2000c101924 */
[----:B------:R-:W-:Y:S05]  /*41a0*/  @!P1 BRA `(.L_x_48) ;  /* 0x0000000000049947 */ /* 0x000fea0003800000 */
[----:B------:R0:W5:Y:S02]  /*41b0*/  LDG.E.LTC128B R158, desc[UR36][R156.64+0x24] ;  /* 0x000024249c9e7981 */ /* 0x000164000c1e1920 */
.L_x_48:
[----:B------:R-:W-:Y:S05]  /*41c0*/  BSYNC B1 ;  /* 0x0000000000017941 */ /* 0x000fea0003800000 */
.L_x_47:
[----:B---3-5:R-:W-:Y:S01]  /*41d0*/  LOP3.LUT R91, R158, 0xffffe000, RZ, 0xc0, !PT ;  /* 0xffffe0009e5b7812 */ /* 0x028fe200078ec0ff */
[----:B------:R-:W-:Y:S01]  /*41e0*/  BSSY B1, `(.L_x_49) ;  /* 0x000000a000017945 */ /* 0x000fe20003800000 */
[----:B------:R-:W-:-:S03]  /*41f0*/  ISETP.GT.AND P2, PT, R0, 0x8, P0 ;  /* 0x000000080000780c */ /* 0x000fc60000744270 */
[----:B------:R-:W-:Y:S01]  /*4200*/  FMUL R90, R91, R22 ;  /* 0x000000165b5a7220 */ /* 0x000fe20000400000 */
[----:B------:R-:W-:-:S03]  /*4210*/  @P1 IMAD.MOV.U32 R91, RZ, RZ, R153 ;  /* 0x000000ffff5b1224 */ /* 0x000fc600078e0099 */
[----:B------:R-:W-:Y:S01]  /*4220*/  FFMA R93, R93, R23, R90 ;  /* 0x000000175d5d7223 */ /* 0x000fe2000000005a */
[----:B------:R-:W-:-:S04]  /*4230*/  @P1 IMAD.MOV.U32 R90, RZ, RZ, R152 ;  /* 0x000000ffff5a1224 */ /* 0x000fc800078e0098 */
[----:B------:R-:W-:-:S05]  /*4240*/  F2FP.TF32.F32.PACK_B R93, R93 ;  /* 0x0000005dff5d723e */ /* 0x000fca00024050ff */
[----:B------:R3:W-:Y:S01]  /*4250*/  @P1 STG.E desc[UR36][R90.64+0x24], R93 ;  /* 0x0000245d5a001986 */ /* 0x0007e2000c101924 */
[----:B------:R-:W-:Y:S05]  /*4260*/  @!P2 BRA `(.L_x_50) ;  /* 0x000000000004a947 */ /* 0x000fea0003800000 */
[----:B------:R0:W5:Y:S02]  /*4270*/  LDG.E.LTC128B R158, desc[UR36][R88.64+0x20] ;  /* 0x00002024589e7981 */ /* 0x000164000c1e1920 */
.L_x_50:
[----:B------:R-:W-:Y:S05]  /*4280*/  BSYNC B1 ;  /* 0x0000000000017941 */ /* 0x000fea0003800000 */
.L_x_49:
        /* <DEDUP_REMOVED lines=11> */
.L_x_52:
[----:B------:R-:W-:Y:S05]  /*4340*/  BSYNC B1 ;  /* 0x0000000000017941 */ /* 0x000fea0003800000 */
.L_x_51:
        /* <DEDUP_REMOVED lines=11> */
.L_x_54:
[----:B------:R-:W-:Y:S05]  /*4400*/  BSYNC B1 ;  /* 0x0000000000017941 */ /* 0x000fea0003800000 */
.L_x_53:
        /* <DEDUP_REMOVED lines=11> */
.L_x_56:
[----:B------:R-:W-:Y:S05]  /*44c0*/  BSYNC B1 ;  /* 0x0000000000017941 */ /* 0x000fea0003800000 */
.L_x_55:
        /* <DEDUP_REMOVED lines=11> */
.L_x_58:
[----:B------:R-:W-:Y:S05]  /*4580*/  BSYNC B1 ;  /* 0x0000000000017941 */ /* 0x000fea0003800000 */
.L_x_57:
        /* <DEDUP_REMOVED lines=11> */
.L_x_60:
[----:B------:R-:W-:Y:S05]  /*4640*/  BSYNC B1 ;  /* 0x0000000000017941 */ /* 0x000fea0003800000 */
.L_x_59:
        /* <DEDUP_REMOVED lines=11> */
.L_x_62:
[----:B------:R-:W-:Y:S05]  /*4700*/  BSYNC B1 ;  /* 0x0000000000017941 */ /* 0x000fea0003800000 */
.L_x_61:
        /* <DEDUP_REMOVED lines=11> */
.L_x_64:
[----:B------:R-:W-:Y:S05]  /*47c0*/  BSYNC B1 ;  /* 0x0000000000017941 */ /* 0x000fea0003800000 */
.L_x_63:
        /* <DEDUP_REMOVED lines=11> */
.L_x_66:
[----:B------:R-:W-:Y:S05]  /*4880*/  BSYNC B1 ;  /* 0x0000000000017941 */ /* 0x000fea0003800000 */
.L_x_65:
        /* <DEDUP_REMOVED lines=11> */
.L_x_68:
[----:B------:R-:W-:Y:S05]  /*4940*/  BSYNC B1 ;  /* 0x0000000000017941 */ /* 0x000fea0003800000 */
.L_x_67:
        /* <DEDUP_REMOVED lines=11> */
.L_x_70:
[----:B------:R-:W-:Y:S05]  /*4a00*/  BSYNC B1 ;  /* 0x0000000000017941 */ /* 0x000fea0003800000 */
.L_x_69:
        /* <DEDUP_REMOVED lines=11> */
.L_x_72:
[----:B------:R-:W-:Y:S05]  /*4ac0*/  BSYNC B1 ;  /* 0x0000000000017941 */ /* 0x000fea0003800000 */
.L_x_71:
        /* <DEDUP_REMOVED lines=11> */
.L_x_74:
[----:B------:R-:W-:Y:S05]  /*4b80*/  BSYNC B1 ;  /* 0x0000000000017941 */ /* 0x000fea0003800000 */
.L_x_73:
        /* <DEDUP_REMOVED lines=11> */
.L_x_76:
[----:B------:R-:W-:Y:S05]  /*4c40*/  BSYNC B1 ;  /* 0x0000000000017941 */ /* 0x000fea0003800000 */
.L_x_75:
        /* <DEDUP_REMOVED lines=11> */
.L_x_78:
[----:B------:R-:W-:Y:S05]  /*4d00*/  BSYNC B1 ;  /* 0x0000000000017941 */ /* 0x000fea0003800000 */
.L_x_77:
        /* <DEDUP_REMOVED lines=11> */
.L_x_80:
[----:B------:R-:W-:Y:S05]  /*4dc0*/  BSYNC B1 ;  /* 0x0000000000017941 */ /* 0x000fea0003800000 */
.L_x_79:
        /* <DEDUP_REMOVED lines=11> */
.L_x_82:
[----:B------:R-:W-:Y:S05]  /*4e80*/  BSYNC B1 ;  /* 0x0000000000017941 */ /* 0x000fea0003800000 */
.L_x_81:
        /* <DEDUP_REMOVED lines=11> */
.L_x_84:
[----:B------:R-:W-:Y:S05]  /*4f40*/  BSYNC B1 ;  /* 0x0000000000017941 */ /* 0x000fea0003800000 */
.L_x_83:
        /* <DEDUP_REMOVED lines=11> */
.L_x_86:
[----:B------:R-:W-:Y:S05]  /*5000*/  BSYNC B1 ;  /* 0x0000000000017941 */ /* 0x000fea0003800000 */
.L_x_85:
        /* <DEDUP_REMOVED lines=11> */
.L_x_88:
[----:B------:R-:W-:Y:S05]  /*50c0*/  BSYNC B1 ;  /* 0x0000000000017941 */ /* 0x000fea0003800000 */
.L_x_87:
        /* <DEDUP_REMOVED lines=11> */
.L_x_90:
[----:B------:R-:W-:Y:S05]  /*5180*/  BSYNC B1 ;  /* 0x0000000000017941 */ /* 0x000fea0003800000 */
.L_x_89:
        /* <DEDUP_REMOVED lines=11> */
.L_x_92:
[----:B------:R-:W-:Y:S05]  /*5240*/  BSYNC B1 ;  /* 0x0000000000017941 */ /* 0x000fea0003800000 */
.L_x_91:
        /* <DEDUP_REMOVED lines=11> */
.L_x_94:
[----:B------:R-:W-:Y:S05]  /*5300*/  BSYNC B1 ;  /* 0x0000000000017941 */ /* 0x000fea0003800000 */
.L_x_93:
        /* <DEDUP_REMOVED lines=11> */
.L_x_96:
[----:B------:R-:W-:Y:S05]  /*53c0*/  BSYNC B1 ;  /* 0x0000000000017941 */ /* 0x000fea0003800000 */
.L_x_95:
        /* <DEDUP_REMOVED lines=11> */
.L_x_98:
[----:B------:R-:W-:Y:S05]  /*5480*/  BSYNC B1 ;  /* 0x0000000000017941 */ /* 0x000fea0003800000 */
.L_x_97:
        /* <DEDUP_REMOVED lines=11> */
.L_x_100:
[----:B------:R-:W-:Y:S05]  /*5540*/  BSYNC B1 ;  /* 0x0000000000017941 */ /* 0x000fea0003800000 */
.L_x_99:
        /* <DEDUP_REMOVED lines=11> */
.L_x_102:
[----:B------:R-:W-:Y:S05]  /*5600*/  BSYNC B1 ;  /* 0x0000000000017941 */ /* 0x000fea0003800000 */
.L_x_101:
        /* <DEDUP_REMOVED lines=11> */
.L_x_104:
[----:B------:R-:W-:Y:S05]  /*56c0*/  BSYNC B1 ;  /* 0x0000000000017941 */ /* 0x000fea0003800000 */
.L_x_103:
        /* <DEDUP_REMOVED lines=11> */
.L_x_106:
[----:B------:R-:W-:Y:S05]  /*5780*/  BSYNC B1 ;  /* 0x0000000000017941 */ /* 0x000fea0003800000 */
.L_x_105:
        /* <DEDUP_REMOVED lines=11> */
.L_x_108:
[----:B------:R-:W-:Y:S05]  /*5840*/  BSYNC B1 ;  /* 0x0000000000017941 */ /* 0x000fea0003800000 */
.L_x_107:
        /* <DEDUP_REMOVED lines=11> */
.L_x_110:
[----:B------:R-:W-:Y:S05]  /*5900*/  BSYNC B1 ;  /* 0x0000000000017941 */ /* 0x000fea0003800000 */
.L_x_109:
        /* <DEDUP_REMOVED lines=11> */
.L_x_112:
[----:B------:R-:W-:Y:S05]  /*59c0*/  BSYNC B1 ;  /* 0x0000000000017941 */ /* 0x000fea0003800000 */
.L_x_111:
        /* <DEDUP_REMOVED lines=11> */
.L_x_114:
[----:B------:R-:W-:Y:S05]  /*5a80*/  BSYNC B1 ;  /* 0x0000000000017941 */ /* 0x000fea0003800000 */
.L_x_113:
        /* <DEDUP_REMOVED lines=11> */
.L_x_116:
[----:B------:R-:W-:Y:S05]  /*5b40*/  BSYNC B1 ;  /* 0x0000000000017941 */ /* 0x000fea0003800000 */
.L_x_115:
        /* <DEDUP_REMOVED lines=11> */
.L_x_118:
[----:B------:R-:W-:Y:S05]  /*5c00*/  BSYNC B1 ;  /* 0x0000000000017941 */ /* 0x000fea0003800000 */
.L_x_117:
        /* <DEDUP_REMOVED lines=11> */
.L_x_120:
[----:B------:R-:W-:Y:S05]  /*5cc0*/  BSYNC B1 ;  /* 0x0000000000017941 */ /* 0x000fea0003800000 */
.L_x_119:
        /* <DEDUP_REMOVED lines=11> */
.L_x_122:
[----:B------:R-:W-:Y:S05]  /*5d80*/  BSYNC B1 ;  /* 0x0000000000017941 */ /* 0x000fea0003800000 */
.L_x_121:
        /* <DEDUP_REMOVED lines=11> */
.L_x_124:
[----:B------:R-:W-:Y:S05]  /*5e40*/  BSYNC B1 ;  /* 0x0000000000017941 */ /* 0x000fea0003800000 */
.L_x_123:
        /* <DEDUP_REMOVED lines=11> */
.L_x_126:
[----:B------:R-:W-:Y:S05]  /*5f00*/  BSYNC B1 ;  /* 0x0000000000017941 */ /* 0x000fea0003800000 */
.L_x_125:
        /* <DEDUP_REMOVED lines=11> */
.L_x_128:
[----:B------:R-:W-:Y:S05]  /*5fc0*/  BSYNC B1 ;  /* 0x0000000000017941 */ /* 0x000fea0003800000 */
.L_x_127:
        /* <DEDUP_REMOVED lines=11> */
.L_x_130:
[----:B------:R-:W-:Y:S05]  /*6080*/  BSYNC B1 ;  /* 0x0000000000017941 */ /* 0x000fea0003800000 */
.L_x_129:
        /* <DEDUP_REMOVED lines=11> */
.L_x_132:
[----:B------:R-:W-:Y:S05]  /*6140*/  BSYNC B1 ;  /* 0x0000000000017941 */ /* 0x000fea0003800000 */
.L_x_131:
        /* <DEDUP_REMOVED lines=11> */
.L_x_134:
[----:B------:R-:W-:Y:S05]  /*6200*/  BSYNC B1 ;  /* 0x0000000000017941 */ /* 0x000fea0003800000 */
.L_x_133:
        /* <DEDUP_REMOVED lines=11> */
.L_x_136:
[----:B------:R-:W-:Y:S05]  /*62c0*/  BSYNC B1 ;  /* 0x0000000000017941 */ /* 0x000fea0003800000 */
.L_x_135:
        /* <DEDUP_REMOVED lines=11> */
.L_x_138:
[----:B------:R-:W-:Y:S05]  /*6380*/  BSYNC B1 ;  /* 0x0000000000017941 */ /* 0x000fea0003800000 */
.L_x_137:
        /* <DEDUP_REMOVED lines=11> */
.L_x_140:
[----:B------:R-:W-:Y:S05]  /*6440*/  BSYNC B1 ;  /* 0x0000000000017941 */ /* 0x000fea0003800000 */
.L_x_139:
        /* <DEDUP_REMOVED lines=11> */
.L_x_142:
[----:B------:R-:W-:Y:S05]  /*6500*/  BSYNC B1 ;  /* 0x0000000000017941 */ /* 0x000fea0003800000 */
.L_x_141:
        /* <DEDUP_REMOVED lines=11> */
.L_x_144:
[----:B------:R-:W-:Y:S05]  /*65c0*/  BSYNC B1 ;  /* 0x0000000000017941 */ /* 0x000fea0003800000 */
.L_x_143:
        /* <DEDUP_REMOVED lines=11> */
.L_x_146:
[----:B------:R-:W-:Y:S05]  /*6680*/  BSYNC B1 ;  /* 0x0000000000017941 */ /* 0x000fea0003800000 */
.L_x_145:
        /* <DEDUP_REMOVED lines=11> */
.L_x_148:
[----:B------:R-:W-:Y:S05]  /*6740*/  BSYNC B1 ;  /* 0x0000000000017941 */ /* 0x000fea0003800000 */
.L_x_147:
        /* <DEDUP_REMOVED lines=11> */
.L_x_150:
[----:B------:R-:W-:Y:S05]  /*6800*/  BSYNC B1 ;  /* 0x0000000000017941 */ /* 0x000fea0003800000 */
.L_x_149:
        /* <DEDUP_REMOVED lines=11> */
.L_x_152:
[----:B------:R-:W-:Y:S05]  /*68c0*/  BSYNC B1 ;  /* 0x0000000000017941 */ /* 0x000fea0003800000 */
.L_x_151:
        /* <DEDUP_REMOVED lines=11> */
.L_x_154:
[----:B------:R-:W-:Y:S05]  /*6980*/  BSYNC B1 ;  /* 0x0000000000017941 */ /* 0x000fea0003800000 */
.L_x_153:
        /* <DEDUP_REMOVED lines=11> */
.L_x_156:
[----:B------:R-:W-:Y:S05]  /*6a40*/  BSYNC B1 ;  /* 0x0000000000017941 */ /* 0x000fea0003800000 */
.L_x_155:
        /* <DEDUP_REMOVED lines=11> */
.L_x_158:
[----:B------:R-:W-:Y:S05]  /*6b00*/  BSYNC B1 ;  /* 0x0000000000017941 */ /* 0x000fea0003800000 */
.L_x_157:
        /* <DEDUP_REMOVED lines=11> */
.L_x_160:
[----:B------:R-:W-:Y:S05]  /*6bc0*/  BSYNC B1 ;  /* 0x0000000000017941 */ /* 0x000fea0003800000 */
.L_x_159:
        /* <DEDUP_REMOVED lines=11> */
.L_x_162:
[----:B------:R-:W-:Y:S05]  /*6c80*/  BSYNC B1 ;  /* 0x0000000000017941 */ /* 0x000fea0003800000 */
.L_x_161:
[----:B---3-5:R-:W-:Y:S01]  /*6c90*/  LOP3.LUT R91, R158, 0xffffe000, RZ, 0xc0, !PT ;  /* 0xffffe0009e5b7812 */ /* 0x028fe200078ec0ff */
[----:B------:R-:W-:Y:S01]  /*6ca0*/  @P2 IMAD.MOV.U32 R6, RZ, RZ, R164 ;  /* 0x000000ffff062224 */ /* 0x000fe200078e00a4 */
[----:B------:R-:W-:Y:S01]  /*6cb0*/  IADD3 R159, P1, R159, 0x80, RZ ;  /* 0x000000809f9f7810 */ /* 0x000fe20007f3e0ff */
[----:B------:R-:W-:Y:S02]  /*6cc0*/  BSSY B1, `(.L_x_163) ;  /* 0x000000b000017945 */ /* 0x000fe40003800000 */
[----:B------:R-:W-:Y:S02]  /*6cd0*/  FMUL R91, R91, R22 ;  /* 0x000000165b5b7220 */ /* 0x000fe40000400000 */
[----:B------:R-:W-:Y:S01]  /*6ce0*/  IMAD.X R7, RZ, RZ, R7, P1 ;  /* 0x000000ffff077224 */ /* 0x000fe200008e0607 */
[----:B------:R-:W-:Y:S01]  /*6cf0*/  ISETP.GT.AND P1, PT, R0, 0x79, P0 ;  /* 0x000000790000780c */ /* 0x000fe20000724270 */
[----:B------:R-:W-:Y:S02]  /*6d00*/  FFMA R91, R150, R23, R91 ;  /* 0x00000017965b7223 */ /* 0x000fe4000000005b */
[----:B------:R-:W-:-:S02]  /*6d10*/  IMAD R90, R7, R12, RZ ;  /* 0x0000000c075a7224 */ /* 0x000fc400078e02ff */
[----:B------:R-:W-:Y:S01]  /*6d20*/  @P2 IMAD.MOV.U32 R7, RZ, RZ, R165 ;  /* 0x000000ffff072224 */ /* 0x000fe200078e00a5 */
[----:B------:R-:W-:-:S05]  /*6d30*/  F2FP.TF32.F32.PACK_B R91, R91 ;  /* 0x0000005bff5b723e */ /* 0x000fca00024050ff */
[----:B------:R3:W-:Y:S02]  /*6d40*/  @P2 STG.E desc[UR36][R6.64+0x1e0], R91 ;  /* 0x0001e05b06002986 */ /* 0x0007e4000c101924 */
[----:B------:R-:W-:Y:S05]  /*6d50*/  @!P1 BRA `(.L_x_164) ;  /* 0x0000000000049947 */ /* 0x000fea0003800000 */
[----:B------:R0:W5:Y:S02]  /*6d60*/  LDG.E.LTC128B R158, desc[UR36][R88.64+0x1e4] ;  /* 0x0001e424589e7981 */ /* 0x000164000c1e1920 */
.L_x_164:
[----:B------:R-:W-:Y:S05]  /*6d70*/  BSYNC B1 ;  /* 0x0000000000017941 */ /* 0x000fea0003800000 */
.L_x_163:
[----:B0----5:R-:W-:Y:S01]  /*6d80*/  LOP3.LUT R89, R158, 0xffffe000, RZ, 0xc0, !PT ;  /* 0xffffe0009e597812 */ /* 0x021fe200078ec0ff */
[C---:B------:R-:W-:Y:S01]  /*6d90*/  IMAD R97, R159.reuse, R13, R90 ;  /* 0x0000000d9f617224 */ /* 0x040fe200078e025a */
[----:B------:R-:W-:Y:S01]  /*6da0*/  ISETP.GT.AND P0, PT, R16, 0x80, PT ;  /* 0x000000801000780c */ /* 0x000fe20003f04270 */
[----:B---3--:R-:W-:-:S04]  /*6db0*/  IMAD.WIDE.U32 R6, R159, R12, R20 ;  /* 0x0000000c9f067225 */ /* 0x008fc800078e0014 */
[----:B------:R-:W-:Y:S01]  /*6dc0*/  FMUL R88, R89, R22 ;  /* 0x0000001659587220 */ /* 0x000fe20000400000 */
[----:B------:R-:W-:Y:S01]  /*6dd0*/  ISETP.GT.AND P3, PT, R0, RZ, P0 ;  /* 0x000000ff0000720c */ /* 0x000fe20000764270 */
[----:B------:R-:W-:Y:S02]  /*6de0*/  IMAD.IADD R7, R7, 0x1, R97 ;  /* 0x0000000107077824 */ /* 0x000fe400078e0261 */
[----:B------:R-:W-:Y:S01]  /*6df0*/  FFMA R151, R151, R23, R88 ;  /* 0x0000001797977223 */ /* 0x000fe20000000058 */
[----:B------:R-:W-:-:S04]  /*6e00*/  LEA R88, P2, R6, R8, 0x2 ;  /* 0x0000000806587211 */ /* 0x000fc800078410ff */
[----:B------:R-:W-:Y:S02]  /*6e10*/  F2FP.TF32.F32.PACK_B R151, R151 ;  /* 0x00000097ff97723e */ /* 0x000fe400024050ff */
[----:B------:R-:W-:-:S03]  /*6e20*/  LEA.HI.X R89, R6, R9, R7, 0x2, P2 ;  /* 0x0000000906597211 */ /* 0x000fc600010f1407 */
[----:B------:R0:W-:Y:S04]  /*6e30*/  @P1 STG.E desc[UR36][R164.64+0x1e4], R151 ;  /* 0x0001e497a4001986 */ /* 0x0001e8000c101924 */
[----:B------:R-:W3:Y:S01]  /*6e40*/  @P3 LDG.E.LTC128B R158, desc[UR36][R88.64] ;  /* 0x00000024589e3981 */ /* 0x000ee2000c1e1920 */
[----:B------:R-:W-:Y:S01]  /*6e50*/  IMAD.WIDE.U32 R6, R159, R12, R4 ;  /* 0x0000000c9f067225 */ /* 0x000fe200078e0004 */
[----:B------:R-:W-:Y:S01]  /*6e60*/  SHF.L.U64.HI R95, R2, 0x9, R3 ;  /* 0x00000009025f7819 */ /* 0x000fe20000010203 */
[----:B------:R-:W-:Y:S01]  /*6e70*/  BSSY B1, `(.L_x_165) ;  /* 0x0000011000017945 */ /* 0x000fe20003800000 */
[----:B------:R-:W-:Y:S01]  /*6e80*/  ISETP.GT.AND P2, PT, R0, 0x1, P0 ;  /* 0x000000010000780c */ /* 0x000fe20000744270 */
[----:B------:R-:W-:Y:S02]  /*6e90*/  IMAD.IADD R7, R97, 0x1, R7 ;  /* 0x0000000161077824 */ /* 0x000fe400078e0207 */
[----:B------:R-:W-:-:S02]  /*6ea0*/  IMAD.SHL.U32 R93, R2, 0x200, RZ ;  /* 0x00000200025d7824 */ /* 0x000fc400078e00ff */
[----:B------:R-:W-:-:S03]  /*6eb0*/  IMAD.WIDE.U32 R90, R17, R10, R6 ;  /* 0x0000000a115a7225 */ /* 0x000fc600078e0006 */
[----:B------:R-:W-:Y:S01]  /*6ec0*/  IADD3 R6, P1, R93, R152, RZ ;  /* 0x000000985d067210 */ /* 0x000fe20007f3e0ff */
[----:B------:R-:W-:Y:S01]  /*6ed0*/  IMAD.IADD R3, R11, 0x1, R91 ;  /* 0x000000010b037824 */ /* 0x000fe200078e025b */
[----:B------:R-:W-:-:S03]  /*6ee0*/  LEA R2, P4, R90, R8, 0x2 ;  /* 0x000000085a027211 */ /* 0x000fc600078810ff */
[----:B------:R-:W-:Y:S01]  /*6ef0*/  IMAD.X R7, R95, 0x1, R153, P1 ;  /* 0x000000015f077824 */ /* 0x000fe200008e0699 */
[----:B------:R-:W-:Y:S02]  /*6f00*/  LEA.HI.X R3, R90, R9, R3, 0x2, P4 ;  /* 0x000000095a037211 */ /* 0x000fe400020f1403 */
[----:B---3--:R-:W-:-:S05]  /*6f10*/  LOP3.LUT R13, R158, 0xffffe000, RZ, 0xc0, !PT ;  /* 0xffffe0009e0d7812 */ /* 0x008fca00078ec0ff */
[----:B------:R-:W-:-:S04]  /*6f20*/  FMUL R13, R13, R22 ;  /* 0x000000160d0d7220 */ /* 0x000fc80000400000 */
[----:B------:R-:W-:-:S05]  /*6f30*/  FFMA R13, R24, R23, R13 ;  /* 0x00000017180d7223 */ /* 0x000fca000000000d */
[----:B------:R-:W-:-:S05]  /*6f40*/  F2FP.TF32.F32.PACK_B R13, R13 ;  /* 0x0000000dff0d723e */ /* 0x000fca00024050ff */
[----:B------:R0:W-:Y:S01]  /*6f50*/  @P3 STG.E desc[UR36][R6.64], R13 ;  /* 0x0000000d06003986 */ /* 0x0001e2000c101924 */
[----:B------:R-:W-:Y:S05]  /*6f60*/  @!P2 BRA `(.L_x_166) ;  /* 0x000000000004a947 */ /* 0x000fea0003800000 */
[----:B------:R3:W5:Y:S02]  /*6f70*/  LDG.E.LTC128B R158, desc[UR36][R2.64+0x4] ;  /* 0x00000424029e7981 */ /* 0x000764000c1e1920 */
.L_x_166:
[----:B------:R-:W-:Y:S05]  /*6f80*/  BSYNC B1 ;  /* 0x0000000000017941 */ /* 0x000fea0003800000 */
.L_x_165:
[----:B-----5:R-:W-:Y:S01]  /*6f90*/  LOP3.LUT R15, R158, 0xffffe000, RZ, 0xc0, !PT ;  /* 0xffffe0009e0f7812 */ /* 0x020fe200078ec0ff */
[----:B0-----:R-:W-:Y:S01]  /*6fa0*/  IMAD.WIDE.U32 R12, R159, R12, R154 ;  /* 0x0000000c9f0c7225 */ /* 0x001fe200078e009a */
[----:B------:R-:W-:Y:S01]  /*6fb0*/  ISETP.GT.AND P1, PT, R16, 0x88, PT ;  /* 0x000000881000780c */ /* 0x000fe20003f24270 */
[----:B------:R-:W-:Y:S02]  /*6fc0*/  BSSY B1, `(.L_x_167) ;  /* 0x000000f000017945 */ /* 0x000fe40003800000 */
[----:B------:R-:W-:Y:S01]  /*6fd0*/  FMUL R20, R15, R22 ;  /* 0x000000160f147220 */ /* 0x000fe20000400000 */
[----:B------:R-:W-:Y:S01]  /*6fe0*/  ISETP.GT.AND P3, PT, R0, RZ, P1 ;  /* 0x000000ff0000720c */ /* 0x000fe20000f64270 */
[----:B------:R-:W-:Y:S01]  /*6ff0*/  IMAD.IADD R97, R97, 0x1, R13 ;  /* 0x0000000161617824 */ /* 0x000fe200078e020d */
[-C--:B------:R-:W-:Y:S01]  /*7000*/  IADD3 R14, P5, R14, R12.reuse, RZ ;  /* 0x0000000c0e0e7210 */ /* 0x080fe20007fbe0ff */
[----:B------:R-:W-:Y:S01]  /*7010*/  FFMA R25, R25, R23, R20 ;  /* 0x0000001719197223 */ /* 0x000fe20000000014 */
[----:B------:R-:W-:-:S03]  /*7020*/  IADD3 R12, P4, R4, R12, RZ ;  /* 0x0000000c040c7210 */ /* 0x000fc60007f9e0ff */
[----:B------:R-:W-:Y:S01]  /*7030*/  IMAD.X R20, R97, 0x1, R21, P5 ;  /* 0x0000000161147824 */ /* 0x000fe200028e0615 */
[----:B------:R-:W-:Y:S01]  /*7040*/  F2FP.TF32.F32.PACK_B R25, R25 ;  /* 0x00000019ff19723e */ /* 0x000fe200024050ff */
[----:B------:R-:W-:Y:S01]  /*7050*/  IMAD.X R13, R5, 0x1, R97, P4 ;  /* 0x00000001050d7824 */ /* 0x000fe200020e0661 */
[----:B------:R-:W-:-:S03]  /*7060*/  LEA R4, P5, R14, R8, 0x2 ;  /* 0x000000080e047211 */ /* 0x000fc600078a10ff */
[----:B------:R0:W-:Y:S01]  /*7070*/  @P2 STG.E desc[UR36][R6.64+0x4], R25 ;  /* 0x0000041906002986 */ /* 0x0001e2000c101924 */
[----:B------:R-:W-:Y:S01]  /*7080*/  LEA.HI.X R5, R14, R9, R20, 0x2, P5 ;  /* 0x000000090e057211 */ /* 0x000fe200028f1414 */
[----:B------:R-:W-:Y:S08]  /*7090*/  @!P3 BRA `(.L_x_168) ;  /* 0x000000000004b947 */ /* 0x000ff00003800000 */
[----:B------:R0:W5:Y:S02]  /*70a0*/  LDG.E.LTC128B R158, desc[UR36][R4.64] ;  /* 0x00000024049e7981 */ /* 0x000164000c1e1920 */
.L_x_168:
[----:B------:R-:W-:Y:S05]  /*70b0*/  BSYNC B1 ;  /* 0x0000000000017941 */ /* 0x000fea0003800000 */
.L_x_167:
[----:B0----5:R-:W-:Y:S01]  /*70c0*/  LOP3.LUT R5, R158, 0xffffe000, RZ, 0xc0, !PT ;  /* 0xffffe0009e057812 */ /* 0x021fe200078ec0ff */
[----:B------:R-:W-:Y:S01]  /*70d0*/  IMAD.WIDE.U32 R12, R17, R10, R12 ;  /* 0x0000000a110c7225 */ /* 0x000fe200078e000c */
[----:B------:R-:W-:Y:S01]  /*70e0*/  IADD3 R4, P4, R6, R161, RZ ;  /* 0x000000a106047210 */ /* 0x000fe20007f9e0ff */
[----:B------:R-:W-:Y:S01]  /*70f0*/  BSSY B1, `(.L_x_169) ;  /* 0x000000c000017945 */ /* 0x000fe20003800000 */
[----:B------:R-:W-:Y:S01]  /*7100*/  ISETP.GT.AND P2, PT, R0, 0x1, P1 ;  /* 0x000000010000780c */ /* 0x000fe20000f44270 */
[----:B------:R-:W-:Y:S01]  /*7110*/  FMUL R5, R5, R22 ;  /* 0x0000001605057220 */ /* 0x000fe20000400000 */
[----:B------:R-:W-:Y:S01]  /*7120*/  IMAD.IADD R11, R11, 0x1, R13 ;  /* 0x000000010b0b7824 */ /* 0x000fe200078e020d */
[----:B------:R-:W-:Y:S02]  /*7130*/  LEA R8, P5, R12, R8, 0x2 ;  /* 0x000000080c087211 */ /* 0x000fe400078a10ff */
[----:B------:R-:W-:Y:S01]  /*7140*/  FFMA R13, R26, R23, R5 ;  /* 0x000000171a0d7223 */ /* 0x000fe20000000005 */
[----:B------:R-:W-:Y:S01]  /*7150*/  IMAD.X R5, R7, 0x1, R163, P4 ;  /* 0x0000000107057824 */ /* 0x000fe200020e06a3 */
[----:B------:R-:W-:-:S03]  /*7160*/  LEA.HI.X R9, R12, R9, R11, 0x2, P5 ;  /* 0x000000090c097211 */ /* 0x000fc600028f140b */
[----:B------:R-:W-:-:S05]  /*7170*/  F2FP.TF32.F32.PACK_B R13, R13 ;  /* 0x0000000dff0d723e */ /* 0x000fca00024050ff */
[----:B------:R0:W-:Y:S01]  /*7180*/  @P3 STG.E desc[UR36][R4.64], R13 ;  /* 0x0000000d04003986 */ /* 0x0001e2000c101924 */
[----:B------:R-:W-:Y:S05]  /*7190*/  @!P2 BRA `(.L_x_170) ;  /* 0x000000000004a947 */ /* 0x000fea0003800000 */
[----:B------:R0:W5:Y:S02]  /*71a0*/  LDG.E.LTC128B R158, desc[UR36][R8.64+0x4] ;  /* 0x00000424089e7981 */ /* 0x000164000c1e1920 */
.L_x_170:
[----:B------:R-:W-:Y:S05]  /*71b0*/  BSYNC B1 ;  /* 0x0000000000017941 */ /* 0x000fea0003800000 */
.L_x_169:
[----:B-----5:R-:W-:Y:S01]  /*71c0*/  LOP3.LUT R11, R158, 0xffffe000, RZ, 0xc0, !PT ;  /* 0xffffe0009e0b7812 */ /* 0x020fe200078ec0ff */
[----:B------:R-:W-:Y:S01]  /*71d0*/  BSSY B1, `(.L_x_171) ;  /* 0x0000008000017945 */ /* 0x000fe20003800000 */
[----:B------:R-:W-:-:S03]  /*71e0*/  ISETP.GT.AND P3, PT, R0, 0x8, P0 ;  /* 0x000000080000780c */ /* 0x000fc60000764270 */
[----:B------:R-:W-:-:S04]  /*71f0*/  FMUL R10, R11, R22 ;  /* 0x000000160b0a7220 */ /* 0x000fc80000400000 */
[----:B------:R-:W-:-:S05]  /*7200*/  FFMA R27, R27, R23, R10 ;  /* 0x000000171b1b7223 */ /* 0x000fca000000000a */
[----:B------:R-:W-:-:S05]  /*7210*/  F2FP.TF32.F32.PACK_B R27, R27 ;  /* 0x0000001bff1b723e */ /* 0x000fca00024050ff */
[----:B------:R0:W-:Y:S01]  /*7220*/  @P2 STG.E desc[UR36][R4.64+0x4], R27 ;  /* 0x0000041b04002986 */ /* 0x0001e2000c101924 */
[----:B------:R-:W-:Y:S05]  /*7230*/  @!P3 BRA `(.L_x_172) ;  /* 0x000000000004b947 */ /* 0x000fea0003800000 */
[----:B------:R0:W5:Y:S02]  /*7240*/  LDG.E.LTC128B R158, desc[UR36][R2.64+0x20] ;  /* 0x00002024029e7981 */ /* 0x000164000c1e1920 */
.L_x_172:
[----:B------:R-:W-:Y:S05]  /*7250*/  BSYNC B1 ;  /* 0x0000000000017941 */ /* 0x000fea0003800000 */
.L_x_171:
[----:B0----5:R-:W-:Y:S01]  /*7260*/  LOP3.LUT R5, R158, 0xffffe000, RZ, 0xc0, !PT ;  /* 0xffffe0009e057812 */ /* 0x021fe200078ec0ff */
[----:B------:R-:W-:Y:S01]  /*7270*/  IMAD.MOV.U32 R4, RZ, RZ, R6 ;  /* 0x000000ffff047224 */ /* 0x000fe200078e0006 */
[----:B------:R-:W-:Y:S01]  /*7280*/  ISETP.GT.AND P2, PT, R0, 0x9, P0 ;  /* 0x000000090000780c */ /* 0x000fe20000744270 */
[----:B------:R-:W-:Y:S02]  /*7290*/  BSSY B1, `(.L_x_173) ;  /* 0x0000008000017945 */ /* 0x000fe40003800000 */
[----:B------:R-:W-:-:S04]  /*72a0*/  FMUL R5, R5, R22 ;  /* 0x0000001605057220 */ /* 0x000fc80000400000 */
[----:B------:R-:W-:Y:S01]  /*72b0*/  FFMA R11, R28, R23, R5 ;  /* 0x000000171c0b7223 */ /* 0x000fe20000000005 */
[----:B------:R-:W-:-:S04]  /*72c0*/  IMAD.MOV.U32 R5, RZ, RZ, R7 ;  /* 0x000000ffff057224 */ /* 0x000fc800078e0007 */
[----:B------:R-:W-:-:S05]  /*72d0*/  F2FP.TF32.F32.PACK_B R11, R11 ;  /* 0x0000000bff0b723e */ /* 0x000fca00024050ff */
[----:B------:R0:W-:Y:S01]  /*72e0*/  @P3 STG.E desc[UR36][R4.64+0x20], R11 ;  /* 0x0000200b04003986 */ /* 0x0001e2000c101924 */
[----:B------:R-:W-:Y:S05]  /*72f0*/  @!P2 BRA `(.L_x_174) ;  /* 0x000000000004a947 */ /* 0x000fea0003800000 */
[----:B------:R0:W5:Y:S02]  /*7300*/  LDG.E.LTC128B R158, desc[UR36][R2.64+0x24] ;  /* 0x00002424029e7981 */ /* 0x000164000c1e1920 */
.L_x_174:
[----:B------:R-:W-:Y:S05]  /*7310*/  BSYNC B1 ;  /* 0x0000000000017941 */ /* 0x000fea0003800000 */
.L_x_173:
[----:B0----5:R-:W-:Y:S01]  /*7320*/  LOP3.LUT R11, R158, 0xffffe000, RZ, 0xc0, !PT ;  /* 0xffffe0009e0b7812 */ /* 0x021fe200078ec0ff */
        /* <DEDUP_REMOVED lines=8> */
.L_x_176:
[----:B------:R-:W-:Y:S05]  /*73b0*/  BSYNC B1 ;  /* 0x0000000000017941 */ /* 0x000fea0003800000 */
.L_x_175:
[----:B-----5:R-:W-:Y:S01]  /*73c0*/  LOP3.LUT R11, R158, 0xffffe000, RZ, 0xc0, !PT ;  /* 0xffffe0009e0b7812 */ /* 0x020fe200078ec0ff */
[----:B------:R-:W-:Y:S01]  /*73d0*/  BSSY B1, `(.L_x_177) ;  /* 0x000000a000017945 */ /* 0x000fe20003800000 */
[----:B------:R-:W-:Y:S02]  /*73e0*/  IADD3 R6, P3, R161, R6, RZ ;  /* 0x00000006a1067210 */ /* 0x000fe40007f7e0ff */
[----:B------:R-:W-:Y:S01]  /*73f0*/  ISETP.GT.AND P2, PT, R0, 0x9, P1 ;  /* 0x000000090000780c */ /* 0x000fe20000f44270 */
[----:B------:R-:W-:Y:S02]  /*7400*/  FMUL R11, R11, R22 ;  /* 0x000000160b0b7220 */ /* 0x000fe40000400000 */
[----:B------:R-:W-:Y:S02]  /*7410*/  IMAD.X R7, R163, 0x1, R7, P3 ;  /* 0x00000001a3077824 */ /* 0x000fe400018e0607 */
[----:B------:R-:W-:-:S05]  /*7420*/  FFMA R11, R30, R23, R11 ;  /* 0x000000171e0b7223 */ /* 0x000fca000000000b */
[----:B------:R-:W-:-:S05]  /*7430*/  F2FP.TF32.F32.PACK_B R11, R11 ;  /* 0x0000000bff0b723e */ /* 0x000fca00024050ff */
[----:B------:R0:W-:Y:S01]  /*7440*/  @P4 STG.E desc[UR36][R6.64+0x20], R11 ;  /* 0x0000200b06004986 */ /* 0x0001e2000c101924 */
[----:B------:R-:W-:Y:S05]  /*7450*/  @!P2 BRA `(.L_x_178) ;  /* 0x000000000004a947 */ /* 0x000fea0003800000 */
[----:B------:R0:W5:Y:S02]  /*7460*/  LDG.E.LTC128B R158, desc[UR36][R8.64+0x24] ;  /* 0x00002424089e7981 */ /* 0x000164000c1e1920 */
.L_x_178:
[----:B------:R-:W-:Y:S05]  /*7470*/  BSYNC B1 ;  /* 0x0000000000017941 */ /* 0x000fea0003800000 */
.L_x_177:
[----:B0----5:R-:W-:Y:S01]  /*7480*/  LOP3.LUT R7, R158, 0xffffe000, RZ, 0xc0, !PT ;  /* 0xffffe0009e077812 */ /* 0x021fe200078ec0ff */
[----:B------:R-:W-:Y:S01]  /*7490*/  BSSY B1, `(.L_x_179) ;  /* 0x000000a000017945 */ /* 0x000fe20003800000 */
[----:B------:R-:W-:Y:S02]  /*74a0*/  IADD3 R6, P4, P5, R161, R152, R93 ;  /* 0x00000098a1067210 */ /* 0x000fe40007d9e05d */
[----:B------:R-:W-:Y:S01]  /*74b0*/  ISETP.GT.AND P3, PT, R0, 0x10, P0 ;  /* 0x000000100000780c */ /* 0x000fe20000764270 */
[----:B------:R-:W-:Y:S01]  /*74c0*/  FMUL R10, R7, R22 ;  /* 0x00000016070a7220 */ /* 0x000fe20000400000 */
[----:B------:R-:W-:-:S03]  /*74d0*/  IADD3.X R7, R163, R153, R95, P4, P5 ;  /* 0x00000099a3077210 */ /* 0x000fc600027ea45f */
[----:B------:R-:W-:-:S05]  /*74e0*/  FFMA R31, R31, R23, R10 ;  /* 0x000000171f1f7223 */ /* 0x000fca000000000a */
[----:B------:R-:W-:-:S05]  /*74f0*/  F2FP.TF32.F32.PACK_B R31, R31 ;  /* 0x0000001fff1f723e */ /* 0x000fca00024050ff */
[----:B------:R0:W-:Y:S01]  /*7500*/  @P2 STG.E desc[UR36][R6.64+0x24], R31 ;  /* 0x0000241f06002986 */ /* 0x0001e2000c101924 */
[----:B------:R-:W-:Y:S05]  /*7510*/  @!P3 BRA `(.L_x_180) ;  /* 0x000000000004b947 */ /* 0x000fea0003800000 */
[----:B------:R0:W5:Y:S02]  /*7520*/  LDG.E.LTC128B R158, desc[UR36][R2.64+0x40] ;  /* 0x00004024029e7981 */ /* 0x000164000c1e1920 */
.L_x_180:
[----:B------:R-:W-:Y:S05]  /*7530*/  BSYNC B1 ;  /* 0x0000000000017941 */ /* 0x000fea0003800000 */
.L_x_179:
        /* <DEDUP_REMOVED lines=9> */
.L_x_182:
[----:B------:R-:W-:Y:S05]  /*75d0*/  BSYNC B1 ;  /* 0x0000000000017941 */ /* 0x000fea0003800000 */
.L_x_181:
        /* <DEDUP_REMOVED lines=9> */
.L_x_184:
[----:B------:R-:W-:Y:S05]  /*7670*/  BSYNC B1 ;  /* 0x0000000000017941 */ /* 0x000fea0003800000 */
.L_x_183:
        /* <DEDUP_REMOVED lines=9> */
.L_x_186:
[----:B------:R-:W-:Y:S05]  /*7710*/  BSYNC B1 ;  /* 0x0000000000017941 */ /* 0x000fea0003800000 */
.L_x_185:
        /* <DEDUP_REMOVED lines=9> */
.L_x_188:
[----:B------:R-:W-:Y:S05]  /*77b0*/  BSYNC B1 ;  /* 0x0000000000017941 */ /* 0x000fea0003800000 */
.L_x_187:
        /* <DEDUP_REMOVED lines=9> */
.L_x_190:
[----:B------:R-:W-:Y:S05]  /*7850*/  BSYNC B1 ;  /* 0x0000000000017941 */ /* 0x000fea0003800000 */
.L_x_189:
        /* <DEDUP_REMOVED lines=9> */
.L_x_192:
[----:B------:R-:W-:Y:S05]  /*78f0*/  BSYNC B1 ;  /* 0x0000000000017941 */ /* 0x000fea0003800000 */
.L_x_191:
        /* <DEDUP_REMOVED lines=9> */
.L_x_194:
[----:B------:R-:W-:Y:S05]  /*7990*/  BSYNC B1 ;  /* 0x0000000000017941 */ /* 0x000fea0003800000 */
.L_x_193:
        /* <DEDUP_REMOVED lines=9> */
.L_x_196:
[----:B------:R-:W-:Y:S05]  /*7a30*/  BSYNC B1 ;  /* 0x0000000000017941 */ /* 0x000fea0003800000 */
.L_x_195:
        /* <DEDUP_REMOVED lines=9> */
.L_x_198:
[----:B------:R-:W-:Y:S05]  /*7ad0*/  BSYNC B1 ;  /* 0x0000000000017941 */ /* 0x000fea0003800000 */
.L_x_197:
        /* <DEDUP_REMOVED lines=9> */
.L_x_200:
[----:B------:R-:W-:Y:S05]  /*7b70*/  BSYNC B1 ;  /* 0x0000000000017941 */ /* 0x000fea0003800000 */
.L_x_199:
        /* <DEDUP_REMOVED lines=9> */
.L_x_202:
[----:B------:R-:W-:Y:S05]  /*7c10*/  BSYNC B1 ;  /* 0x0000000000017941 */ /* 0x000fea0003800000 */
.L_x_201:
        /* <DEDUP_REMOVED lines=9> */
.L_x_204:
[----:B------:R-:W-:Y:S05]  /*7cb0*/  BSYNC B1 ;  /* 0x0000000000017941 */ /* 0x000fea0003800000 */
.L_x_203:
        /* <DEDUP_REMOVED lines=9> */
.L_x_206:
[----:B------:R-:W-:Y:S05]  /*7d50*/  BSYNC B1 ;  /* 0x0000000000017941 */ /* 0x000fea0003800000 */
.L_x_205:
        /* <DEDUP_REMOVED lines=9> */
.L_x_208:
[----:B------:R-:W-:Y:S05]  /*7df0*/  BSYNC B1 ;  /* 0x0000000000017941 */ /* 0x000fea0003800000 */
.L_x_207:
        /* <DEDUP_REMOVED lines=9> */
.L_x_210:
[----:B------:R-:W-:Y:S05]  /*7e90*/  BSYNC B1 ;  /* 0x0000000000017941 */ /* 0x000fea0003800000 */
.L_x_209:
        /* <DEDUP_REMOVED lines=9> */
.L_x_212:
[----:B------:R-:W-:Y:S05]  /*7f30*/  BSYNC B1 ;  /* 0x0000000000017941 */ /* 0x000fea0003800000 */
.L_x_211:
        /* <DEDUP_REMOVED lines=9> */
.L_x_214:
[----:B------:R-:W-:Y:S05]  /*7fd0*/  BSYNC B1 ;  /* 0x0000000000017941 */ /* 0x000fea0003800000 */
.L_x_213:
        /* <DEDUP_REMOVED lines=9> */
.L_x_216:
[----:B------:R-:W-:Y:S05]  /*8070*/  BSYNC B1 ;  /* 0x0000000000017941 */ /* 0x000fea0003800000 */
.L_x_215:
        /* <DEDUP_REMOVED lines=9> */
.L_x_218:
[----:B------:R-:W-:Y:S05]  /*8110*/  BSYNC B1 ;  /* 0x0000000000017941 */ /* 0x000fea0003800000 */
.L_x_217:
        /* <DEDUP_REMOVED lines=9> */
.L_x_220:
[----:B------:R-:W-:Y:S05]  /*81b0*/  BSYNC B1 ;  /* 0x0000000000017941 */ /* 0x000fea0003800000 */
.L_x_219:
        /* <DEDUP_REMOVED lines=9> */
.L_x_222:
[----:B------:R-:W-:Y:S05]  /*8250*/  BSYNC B1 ;  /* 0x0000000000017941 */ /* 0x000fea0003800000 */
.L_x_221:
        /* <DEDUP_REMOVED lines=9> */
.L_x_224:
[----:B------:R-:W-:Y:S05]  /*82f0*/  BSYNC B1 ;  /* 0x0000000000017941 */ /* 0x000fea0003800000 */
.L_x_223:
        /* <DEDUP_REMOVED lines=9> */
.L_x_226:
[----:B------:R-:W-:Y:S05]  /*8390*/  BSYNC B1 ;  /* 0x0000000000017941 */ /* 0x000fea0003800000 */
.L_x_225:
        /* <DEDUP_REMOVED lines=9> */
.L_x_228:
[----:B------:R-:W-:Y:S05]  /*8430*/  BSYNC B1 ;  /* 0x0000000000017941 */ /* 0x000fea0003800000 */
.L_x_227:
        /* <DEDUP_REMOVED lines=9> */
.L_x_230:
[----:B------:R-:W-:Y:S05]  /*84d0*/  BSYNC B1 ;  /* 0x0000000000017941 */ /* 0x000fea0003800000 */
.L_x_229:
        /* <DEDUP_REMOVED lines=9> */
.L_x_232:
[----:B------:R-:W-:Y:S05]  /*8570*/  BSYNC B1 ;  /* 0x0000000000017941 */ /* 0x000fea0003800000 */
.L_x_231:
        /* <DEDUP_REMOVED lines=9> */
.L_x_234:
[----:B------:R-:W-:Y:S05]  /*8610*/  BSYNC B1 ;  /* 0x0000000000017941 */ /* 0x000fea0003800000 */
.L_x_233:
        /* <DEDUP_REMOVED lines=9> */
.L_x_236:
[----:B------:R-:W-:Y:S05]  /*86b0*/  BSYNC B1 ;  /* 0x0000000000017941 */ /* 0x000fea0003800000 */
.L_x_235:
        /* <DEDUP_REMOVED lines=9> */
.L_x_238:
[----:B------:R-:W-:Y:S05]  /*8750*/  BSYNC B1 ;  /* 0x0000000000017941 */ /* 0x000fea0003800000 */
.L_x_237:
        /* <DEDUP_REMOVED lines=9> */
.L_x_240:
[----:B------:R-:W-:Y:S05]  /*87f0*/  BSYNC B1 ;  /* 0x0000000000017941 */ /* 0x000fea0003800000 */
.L_x_239:
        /* <DEDUP_REMOVED lines=9> */
.L_x_242:
[----:B------:R-:W-:Y:S05]  /*8890*/  BSYNC B1 ;  /* 0x0000000000017941 */ /* 0x000fea0003800000 */
.L_x_241:
        /* <DEDUP_REMOVED lines=9> */
.L_x_244:
[----:B------:R-:W-:Y:S05]  /*8930*/  BSYNC B1 ;  /* 0x0000000000017941 */ /* 0x000fea0003800000 */
.L_x_243:
        /* <DEDUP_REMOVED lines=9> */
.L_x_246:
[----:B------:R-:W-:Y:S05]  /*89d0*/  BSYNC B1 ;  /* 0x0000000000017941 */ /* 0x000fea0003800000 */
.L_x_245:
        /* <DEDUP_REMOVED lines=9> */
.L_x_248:
[----:B------:R-:W-:Y:S05]  /*8a70*/  BSYNC B1 ;  /* 0x0000000000017941 */ /* 0x000fea0003800000 */
.L_x_247:
        /* <DEDUP_REMOVED lines=9> */
.L_x_250:
[----:B------:R-:W-:Y:S05]  /*8b10*/  BSYNC B1 ;  /* 0x0000000000017941 */ /* 0x000fea0003800000 */
.L_x_249:
        /* <DEDUP_REMOVED lines=9> */
.L_x_252:
[----:B------:R-:W-:Y:S05]  /*8bb0*/  BSYNC B1 ;  /* 0x0000000000017941 */ /* 0x000fea0003800000 */
.L_x_251:
        /* <DEDUP_REMOVED lines=9> */
.L_x_254:
[----:B------:R-:W-:Y:S05]  /*8c50*/  BSYNC B1 ;  /* 0x0000000000017941 */ /* 0x000fea0003800000 */
.L_x_253:
        /* <DEDUP_REMOVED lines=9> */
.L_x_256:
[----:B------:R-:W-:Y:S05]  /*8cf0*/  BSYNC B1 ;  /* 0x0000000000017941 */ /* 0x000fea0003800000 */
.L_x_255:
        /* <DEDUP_REMOVED lines=9> */
.L_x_258:
[----:B------:R-:W-:Y:S05]  /*8d90*/  BSYNC B1 ;  /* 0x0000000000017941 */ /* 0x000fea0003800000 */
.L_x_257:
        /* <DEDUP_REMOVED lines=9> */
.L_x_260:
[----:B------:R-:W-:Y:S05]  /*8e30*/  BSYNC B1 ;  /* 0x0000000000017941 */ /* 0x000fea0003800000 */
.L_x_259:
        /* <DEDUP_REMOVED lines=9> */
.L_x_262:
[----:B------:R-:W-:Y:S05]  /*8ed0*/  BSYNC B1 ;  /* 0x0000000000017941 */ /* 0x000fea0003800000 */
.L_x_261:
        /* <DEDUP_REMOVED lines=9> */
.L_x_264:
[----:B------:R-:W-:Y:S05]  /*8f70*/  BSYNC B1 ;  /* 0x0000000000017941 */ /* 0x000fea0003800000 */
.L_x_263:
        /* <DEDUP_REMOVED lines=9> */
.L_x_266:
[----:B------:R-:W-:Y:S05]  /*9010*/  BSYNC B1 ;  /* 0x0000000000017941 */ /* 0x000fea0003800000 */
.L_x_265:
        /* <DEDUP_REMOVED lines=9> */
.L_x_268:
[----:B------:R-:W-:Y:S05]  /*90b0*/  BSYNC B1 ;  /* 0x0000000000017941 */ /* 0x000fea0003800000 */
.L_x_267:
        /* <DEDUP_REMOVED lines=9> */
.L_x_270:
[----:B------:R-:W-:Y:S05]  /*9150*/  BSYNC B1 ;  /* 0x0000000000017941 */ /* 0x000fea0003800000 */
.L_x_269:
        /* <DEDUP_REMOVED lines=9> */
.L_x_272:
[----:B------:R-:W-:Y:S05]  /*91f0*/  BSYNC B1 ;  /* 0x0000000000017941 */ /* 0x000fea0003800000 */
.L_x_271:
        /* <DEDUP_REMOVED lines=9> */
.L_x_274:
[----:B------:R-:W-:Y:S05]  /*9290*/  BSYNC B1 ;  /* 0x0000000000017941 */ /* 0x000fea0003800000 */
.L_x_273:
        /* <DEDUP_REMOVED lines=9> */
.L_x_276:
[----:B------:R-:W-:Y:S05]  /*9330*/  BSYNC B1 ;  /* 0x0000000000017941 */ /* 0x000fea0003800000 */
.L_x_275:
        /* <DEDUP_REMOVED lines=9> */
.L_x_278:
[----:B------:R-:W-:Y:S05]  /*93d0*/  BSYNC B1 ;  /* 0x0000000000017941 */ /* 0x000fea0003800000 */
.L_x_277:
        /* <DEDUP_REMOVED lines=9> */
.L_x_280:
[----:B------:R-:W-:Y:S05]  /*9470*/  BSYNC B1 ;  /* 0x0000000000017941 */ /* 0x000fea0003800000 */
.L_x_279:
        /* <DEDUP_REMOVED lines=9> */
.L_x_282:
[----:B------:R-:W-:Y:S05]  /*9510*/  BSYNC B1 ;  /* 0x0000000000017941 */ /* 0x000fea0003800000 */
.L_x_281:
        /* <DEDUP_REMOVED lines=9> */
.L_x_284:
[----:B------:R-:W-:Y:S05]  /*95b0*/  BSYNC B1 ;  /* 0x0000000000017941 */ /* 0x000fea0003800000 */
.L_x_283:
        /* <DEDUP_REMOVED lines=9> */
.L_x_286:
[----:B------:R-:W-:Y:S05]  /*9650*/  BSYNC B1 ;  /* 0x0000000000017941 */ /* 0x000fea0003800000 */
.L_x_285:
[----:B0--3-5:R-:W-:Y:S01]  /*9660*/  LOP3.LUT R3, R158, 0xffffe000, RZ, 0xc0, !PT ;  /* 0xffffe0009e037812 */ /* 0x029fe200078ec0ff */
        /* <DEDUP_REMOVED lines=8> */
.L_x_288:
[----:B------:R-:W-:Y:S05]  /*96f0*/  BSYNC B1 ;  /* 0x0000000000017941 */ /* 0x000fea0003800000 */
.L_x_287:
[----:B-----5:R-:W-:Y:S01]  /*9700*/  LOP3.LUT R3, R158, 0xffffe000, RZ, 0xc0, !PT ;  /* 0xffffe0009e037812 */ /* 0x020fe200078ec0ff */
[----:B------:R-:W-:Y:S01]  /*9710*/  @P2 IMAD.MOV.U32 R2, RZ, RZ, R6 ;  /* 0x000000ffff022224 */ /* 0x000fe200078e0006 */
[----:B------:R-:W-:Y:S01]  /*9720*/  ISETP.GT.AND P1, PT, R0, 0x79, P1 ;  /* 0x000000790000780c */ /* 0x000fe20000f24270 */
[----:B------:R-:W-:Y:S02]  /*9730*/  BSSY B1, `(.L_x_289) ;  /* 0x0000008000017945 */ /* 0x000fe40003800000 */
[----:B------:R-:W-:-:S04]  /*9740*/  FMUL R3, R3, R22 ;  /* 0x0000001603037220 */ /* 0x000fc80000400000 */
[----:B0-----:R-:W-:Y:S01]  /*9750*/  FFMA R5, R86, R23, R3 ;  /* 0x0000001756057223 */ /* 0x001fe20000000003 */
[----:B------:R-:W-:-:S04]  /*9760*/  @P2 IMAD.MOV.U32 R3, RZ, RZ, R7 ;  /* 0x000000ffff032224 */ /* 0x000fc800078e0007 */
[----:B------:R-:W-:-:S05]  /*9770*/  F2FP.TF32.F32.PACK_B R5, R5 ;  /* 0x00000005ff05723e */ /* 0x000fca00024050ff */
[----:B------:R0:W-:Y:S01]  /*9780*/  @P2 STG.E desc[UR36][R2.64+0x1e0], R5 ;  /* 0x0001e00502002986 */ /* 0x0001e2000c101924 */
[----:B------:R-:W-:Y:S05]  /*9790*/  @!P1 BRA `(.L_x_290) ;  /* 0x0000000000049947 */ /* 0x000fea0003800000 */
[----:B------:R0:W5:Y:S02]  /*97a0*/  LDG.E.LTC128B R158, desc[UR36][R8.64+0x1e4] ;  /* 0x0001e424089e7981 */ /* 0x000164000c1e1920 */
.L_x_290:
[----:B------:R-:W-:Y:S05]  /*97b0*/  BSYNC B1 ;  /* 0x0000000000017941 */ /* 0x000fea0003800000 */
.L_x_289:
[----:B------:R-:W-:Y:S05]  /*97c0*/  @!P1 BRA `(.L_x_291) ;  /* 0x00000024003c9947 */ /* 0x000fea0003800000 */
[----:B0----5:R-:W-:-:S05]  /*97d0*/  LOP3.LUT R3, R158, 0xffffe000, RZ, 0xc0, !PT ;  /* 0xffffe0009e037812 */ /* 0x021fca00078ec0ff */
[----:B------:R-:W-:-:S04]  /*97e0*/  FMUL R0, R3, R22 ;  /* 0x0000001603007220 */ /* 0x000fc80000400000 */
[----:B------:R-:W-:-:S05]  /*97f0*/  FFMA R87, R87, R23, R0 ;  /* 0x0000001757577223 */ /* 0x000fca0000000000 */
[----:B------:R-:W-:-:S05]  /*9800*/  F2FP.TF32.F32.PACK_B R87, R87 ;  /* 0x00000057ff57723e */ /* 0x000fca00024050ff */
[----:B------:R0:W-:Y:S01]  /*9810*/  STG.E desc[UR36][R6.64+0x1e4], R87 ;  /* 0x0001e45706007986 */ /* 0x0001e2000c101924 */
[----:B------:R-:W-:Y:S05]  /*9820*/  BRA `(.L_x_291) ;  /* 0x0000002400247947 */ /* 0x000fea0003800000 */
.L_x_40:
[----:B------:R-:W-:Y:S01]  /*9830*/  ULDC.64 UR4, c[0x0][0x5c0] ;  /* 0x0001700000047ab9 */ /* 0x000fe20000000a00 */
[-C--:B------:R-:W-:Y:S01]  /*9840*/  FMUL R13, R88, R23.reuse ;  /* 0x00000017580d7220 */ /* 0x080fe20000400000 */
[----:B------:R-:W-:Y:S01]  /*9850*/  LEA R4, P0, R162, UR4, 0x2 ;  /* 0x00000004a2047c11 */ /* 0x000fe2000f8010ff */
[----:B------:R-:W-:Y:S01]  /*9860*/  IMAD.SHL.U32 R9, R2, 0x20, RZ ;  /* 0x0000002002097824 */ /* 0x000fe200078e00ff */
[----:B------:R-:W-:Y:S01]  /*9870*/  ISETP.GT.AND P5, PT, R0, 0x1, P3 ;  /* 0x000000010000780c */ /* 0x000fe20001fa4270 */
[-C--:B------:R-:W-:Y:S01]  /*9880*/  FMUL R89, R89, R23.reuse ;  /* 0x0000001759597220 */ /* 0x080fe20000400000 */
[----:B------:R-:W-:Y:S01]  /*9890*/  LEA.HI.X R5, R162, UR5, R167, 0x2, P0 ;  /* 0x00000005a2057c11 */ /* 0x000fe200080f14a7 */
[-C--:B------:R-:W-:Y:S01]  /*98a0*/  FMUL R15, R90, R23.reuse ;  /* 0x000000175a0f7220 */ /* 0x080fe20000400000 */
[----:B------:R-:W-:Y:S01]  /*98b0*/  ISETP.GT.AND P0, PT, R16, 0x8, PT ;  /* 0x000000081000780c */ /* 0x000fe20003f04270 */
[----:B------:R-:W-:Y:S01]  /*98c0*/  FMUL R91, R91, R23 ;  /* 0x000000175b5b7220 */ /* 0x000fe20000400000 */
[----:B------:R-:W-:Y:S01]  /*98d0*/  F2FP.TF32.F32.PACK_B R13, R13 ;  /* 0x0000000dff0d723e */ /* 0x000fe200024050ff */
[-C--:B------:R-:W-:Y:S01]  /*98e0*/  FMUL R93, R93, R23.reuse ;  /* 0x000000175d5d7220 */ /* 0x080fe20000400000 */
[----:B-1----:R-:W-:Y:S01]  /*98f0*/  ISETP.GT.AND P1, PT, R0, RZ, P0 ;  /* 0x000000ff0000720c */ /* 0x002fe20000724270 */
[-C--:B------:R-:W-:Y:S01]  /*9900*/  FMUL R17, R94, R23.reuse ;  /* 0x000000175e117220 */ /* 0x080fe20000400000 */
[----:B------:R-:W-:Y:S01]  /*9910*/  ISETP.GT.AND P4, PT, R0, 0x1, P0 ;  /* 0x000000010000780c */ /* 0x000fe20000784270 */
[----:B------:R0:W-:Y:S01]  /*9920*/  @P2 STG.E desc[UR36][R4.64], R13 ;  /* 0x0000000d04002986 */ /* 0x0001e2000c101924 */
[----:B------:R-:W-:Y:S01]  /*9930*/  SHF.L.U64.HI R7, R2, 0x5, R3 ;  /* 0x0000000502077819 */ /* 0x000fe20000010203 */
[-C--:B------:R-:W-:Y:S01]  /*9940*/  FMUL R95, R95, R23.reuse ;  /* 0x000000175f5f7220 */ /* 0x080fe20000400000 */
[-C--:B------:R-:W-:Y:S01]  /*9950*/  IADD3 R10, P2, R9, R4.reuse, RZ ;  /* 0x00000004090a7210 */ /* 0x080fe20007f5e0ff */
[----:B------:R-:W-:Y:S01]  /*9960*/  FMUL R97, R97, R23 ;  /* 0x0000001761617220 */ /* 0x000fe20000400000 */
[----:B------:R-:W-:Y:S01]  /*9970*/  F2FP.TF32.F32.PACK_B R89, R89 ;  /* 0x00000059ff59723e */ /* 0x000fe200024050ff */
[----:B------:R-:W-:Y:S01]  /*9980*/  FMUL R99, R99, R23 ;  /* 0x0000001763637220 */ /* 0x000fe20000400000 */
[----:B------:R-:W-:Y:S01]  /*9990*/  F2FP.TF32.F32.PACK_B R15, R15 ;  /* 0x0000000fff0f723e */ /* 0x000fe200024050ff */
[----:B------:R-:W-:Y:S01]  /*99a0*/  IMAD.X R11, R7, 0x1, R5, P2 ;  /* 0x00000001070b7824 */ /* 0x000fe200010e0605 */
[----:B------:R-:W-:Y:S01]  /*99b0*/  F2FP.TF32.F32.PACK_B R91, R91 ;  /* 0x0000005bff5b723e */ /* 0x000fe200024050ff */
[----:B------:R-:W-:Y:S01]  /*99c0*/  @P5 STG.E desc[UR36][R4.64+0x4], R89 ;  /* 0x0000045904005986 */ /* 0x000fe2000c101924 */
[----:B------:R-:W-:Y:S01]  /*99d0*/  ISETP.GT.AND P5, PT, R0, 0x8, P3 ;  /* 0x000000080000780c */ /* 0x000fe20001fa4270 */
[-C--:B0-----:R-:W-:Y:S01]  /*99e0*/  FMUL R13, R92, R23.reuse ;  /* 0x000000175c0d7220 */ /* 0x081fe20000400000 */
[C---:B------:R-:W-:Y:S01]  /*99f0*/  ISETP.GT.AND P2, PT, R0.reuse, 0x9, P3 ;  /* 0x000000090000780c */ /* 0x040fe20001f44270 */
[----:B------:R0:W-:Y:S01]  /*9a00*/  @P1 STG.E desc[UR36][R10.64], R15 ;  /* 0x0000000f0a001986 */ /* 0x0001e2000c101924 */
[C---:B------:R-:W-:Y:S01]  /*9a10*/  ISETP.GT.AND P1, PT, R0.reuse, 0x8, P0 ;  /* 0x000000080000780c */ /* 0x040fe20000724270 */
[----:B------:R-:W-:Y:S01]  /*9a20*/  FMUL R101, R101, R23 ;  /* 0x0000001765657220 */ /* 0x000fe20000400000 */
[----:B------:R-:W-:Y:S01]  /*9a30*/  F2FP.TF32.F32.PACK_B R13, R13 ;  /* 0x0000000dff0d723e */ /* 0x000fe200024050ff */
[----:B------:R-:W-:Y:S01]  /*9a40*/  @P4 STG.E desc[UR36][R10.64+0x4], R91 ;  /* 0x0000045b0a004986 */ /* 0x000fe2000c101924 */
[----:B------:R-:W-:Y:S01]  /*9a50*/  ISETP.GT.AND P4, PT, R0, 0x9, P0 ;  /* 0x000000090000780c */ /* 0x000fe20000784270 */
[----:B------:R-:W-:Y:S01]  /*9a60*/  FMUL R103, R103, R23 ;  /* 0x0000001767677220 */ /* 0x000fe20000400000 */
[----:B------:R-:W-:Y:S01]  /*9a70*/  F2FP.TF32.F32.PACK_B R93, R93 ;  /* 0x0000005dff5d723e */ /* 0x000fe200024050ff */
[----:B------:R-:W-:Y:S01]  /*9a80*/  FMUL R105, R105, R23 ;  /* 0x0000001769697220 */ /* 0x000fe20000400000 */
[----:B------:R-:W-:Y:S01]  /*9a90*/  F2FP.TF32.F32.PACK_B R17, R17 ;  /* 0x00000011ff11723e */ /* 0x000fe200024050ff */
[----:B------:R1:W-:Y:S01]  /*9aa0*/  @P5 STG.E desc[UR36][R4.64+0x20], R13 ;  /* 0x0000200d04005986 */ /* 0x0003e2000c101924 */
[----:B------:R-:W-:Y:S01]  /*9ab0*/  F2FP.TF32.F32.PACK_B R95, R95 ;  /* 0x0000005fff5f723e */ /* 0x000fe200024050ff */
[-C--:B0-----:R-:W-:Y:S01]  /*9ac0*/  FMUL R15, R96, R23.reuse ;  /* 0x00000017600f7220 */ /* 0x081fe20000400000 */
[C---:B------:R-:W-:Y:S01]  /*9ad0*/  ISETP.GT.AND P5, PT, R0.reuse, 0x10, P3 ;  /* 0x000000100000780c */ /* 0x040fe20001fa4270 */
[----:B------:R-:W-:Y:S01]  /*9ae0*/  @P2 STG.E desc[UR36][R4.64+0x24], R93 ;  /* 0x0000245d04002986 */ /* 0x000fe2000c101924 */
[C---:B------:R-:W-:Y:S01]  /*9af0*/  ISETP.GT.AND P2, PT, R0.reuse, 0x11, P3 ;  /* 0x000000110000780c */ /* 0x040fe20001f44270 */
[----:B------:R-:W-:Y:S01]  /*9b00*/  FMUL R107, R107, R23 ;  /* 0x000000176b6b7220 */ /* 0x000fe20000400000 */
[----:B------:R-:W-:Y:S01]  /*9b10*/  F2FP.TF32.F32.PACK_B R15, R15 ;  /* 0x0000000fff0f723e */ /* 0x000fe200024050ff */
[----:B------:R0:W-:Y:S01]  /*9b20*/  @P1 STG.E desc[UR36][R10.64+0x20], R17 ;  /* 0x000020110a001986 */ /* 0x0001e2000c101924 */
[C---:B------:R-:W-:Y:S01]  /*9b30*/  ISETP.GT.AND P1, PT, R0.reuse, 0x10, P0 ;  /* 0x000000100000780c */ /* 0x040fe20000724270 */
[----:B------:R-:W-:Y:S01]  /*9b40*/  FMUL R109, R109, R23 ;  /* 0x000000176d6d7220 */ /* 0x000fe20000400000 */
[----:B------:R-:W-:Y:S01]  /*9b50*/  F2FP.TF32.F32.PACK_B R97, R97 ;  /* 0x00000061ff61723e */ /* 0x000fe200024050ff */
[----:B------:R-:W-:Y:S01]  /*9b60*/  @P4 STG.E desc[UR36][R10.64+0x24], R95 ;  /* 0x0000245f0a004986 */ /* 0x000fe2000c101924 */
[----:B------:R-:W-:Y:S01]  /*9b70*/  ISETP.GT.AND P4, PT, R0, 0x11, P0 ;  /* 0x000000110000780c */ /* 0x000fe20000784270 */
[----:B-1----:R-:W-:Y:S01]  /*9b80*/  FMUL R13, R98, R23 ;  /* 0x00000017620d7220 */ /* 0x002fe20000400000 */
[----:B------:R-:W-:Y:S01]  /*9b90*/  F2FP.TF32.F32.PACK_B R99, R99 ;  /* 0x00000063ff63723e */ /* 0x000fe200024050ff */
[----:B------:R1:W-:Y:S01]  /*9ba0*/  @P5 STG.E desc[UR36][R4.64+0x40], R15 ;  /* 0x0000400f04005986 */ /* 0x0003e2000c101924 */
[C---:B------:R-:W-:Y:S01]  /*9bb0*/  ISETP.GT.AND P5, PT, R0.reuse, 0x18, P3 ;  /* 0x000000180000780c */ /* 0x040fe20001fa4270 */
[----:B------:R-:W-:Y:S01]  /*9bc0*/  FMUL R111, R111, R23 ;  /* 0x000000176f6f7220 */ /* 0x000fe20000400000 */
[----:B------:R-:W-:Y:S01]  /*9bd0*/  F2FP.TF32.F32.PACK_B R13, R13 ;  /* 0x0000000dff0d723e */ /* 0x000fe200024050ff */
[----:B------:R-:W-:Y:S01]  /*9be0*/  @P2 STG.E desc[UR36][R4.64+0x44], R97 ;  /* 0x0000446104002986 */ /* 0x000fe2000c101924 */
[----:B------:R-:W-:Y:S01]  /*9bf0*/  ISETP.GT.AND P2, PT, R0, 0x19, P3 ;  /* 0x000000190000780c */ /* 0x000fe20001f44270 */
[----:B0-----:R-:W-:Y:S01]  /*9c00*/  FMUL R17, R100, R23 ;  /* 0x0000001764117220 */ /* 0x001fe20000400000 */
        /* <DEDUP_REMOVED lines=186> */
[----:B------:R-:W-:Y:S01]  /*a7b0*/  ISETP.GT.AND P5, PT, R0, 0x78, P3 ;  /* 0x000000780000780c */ /* 0x000fe20001fa4270 */
[----:B------:R-:W-:Y:S01]  /*a7c0*/  FMUL R31, R31, R23 ;  /* 0x000000171f1f7220 */ /* 0x000fe20000400000 */
[----:B------:R-:W-:Y:S01]  /*a7d0*/  F2FP.TF32.F32.PACK_B R13, R13 ;  /* 0x0000000dff0d723e */ /* 0x000fe200024050ff */
[----:B0-----:R-:W-:Y:S01]  /*a7e0*/  FMUL R17, R150, R23 ;  /* 0x0000001796117220 */ /* 0x001fe20000400000 */
[----:B------:R-:W-:Y:S01]  /*a7f0*/  ISETP.GT.AND P3, PT, R0, 0x79, P3 ;  /* 0x000000790000780c */ /* 0x000fe20001f64270 */
[----:B------:R-:W-:Y:S01]  /*a800*/  @P1 STG.E desc[UR36][R4.64+0x1c4], R145 ;  /* 0x0001c49104001986 */ /* 0x000fe2000c101924 */
[----:B------:R-:W-:Y:S01]  /*a810*/  F2FP.TF32.F32.PACK_B R149, R149 ;  /* 0x00000095ff95723e */ /* 0x000fe200024050ff */
[----:B------:R-:W-:Y:S01]  /*a820*/  FMUL R33, R33, R23 ;  /* 0x0000001721217220 */ /* 0x000fe20000400000 */
[----:B------:R-:W-:Y:S01]  /*a830*/  F2FP.TF32.F32.PACK_B R17, R17 ;  /* 0x00000011ff11723e */ /* 0x000fe200024050ff */
[----:B------:R0:W-:Y:S01]  /*a840*/  @P2 STG.E desc[UR36][R10.64+0x1c0], R13 ;  /* 0x0001c00d0a002986 */ /* 0x0001e2000c101924 */
[----:B------:R-:W-:Y:S01]  /*a850*/  F2FP.TF32.F32.PACK_B R151, R151 ;  /* 0x00000097ff97723e */ /* 0x000fe200024050ff */
[-C--:B-1----:R-:W-:Y:S01]  /*a860*/  FMUL R15, R148, R23.reuse ;  /* 0x00000017940f7220 */ /* 0x082fe20000400000 */
[----:B------:R-:W-:Y:S01]  /*a870*/  ISETP.GT.AND P1, PT, R16, 0x80, PT ;  /* 0x000000801000780c */ /* 0x000fe20003f24270 */
[----:B------:R-:W-:Y:S01]  /*a880*/  @P4 STG.E desc[UR36][R10.64+0x1c4], R147 ;  /* 0x0001c4930a004986 */ /* 0x000fe2000c101924 */
[C---:B------:R-:W-:Y:S01]  /*a890*/  ISETP.GT.AND P4, PT, R0.reuse, 0x78, P0 ;  /* 0x000000780000780c */ /* 0x040fe20000784270 */
[-C--:B------:R-:W-:Y:S01]  /*a8a0*/  FMUL R35, R35, R23.reuse ;  /* 0x0000001723237220 */ /* 0x080fe20000400000 */
[----:B------:R-:W-:Y:S01]  /*a8b0*/  ISETP.GT.AND P0, PT, R0, 0x79, P0 ;  /* 0x000000790000780c */ /* 0x000fe20000704270 */
[----:B------:R-:W-:Y:S01]  /*a8c0*/  FMUL R37, R37, R23 ;  /* 0x0000001725257220 */ /* 0x000fe20000400000 */
[----:B------:R-:W-:Y:S01]  /*a8d0*/  F2FP.TF32.F32.PACK_B R15, R15 ;  /* 0x0000000fff0f723e */ /* 0x000fe200024050ff */
[----:B------:R-:W-:Y:S01]  /*a8e0*/  FMUL R39, R39, R23 ;  /* 0x0000001727277220 */ /* 0x000fe20000400000 */
[C---:B------:R-:W-:Y:S01]  /*a8f0*/  SHF.L.U64.HI R3, R2.reuse, 0x9, R3 ;  /* 0x0000000902037819 */ /* 0x040fe20000010203 */
[----:B0-----:R-:W-:Y:S01]  /*a900*/  IMAD.SHL.U32 R13, R2, 0x200, RZ ;  /* 0x00000200020d7824 */ /* 0x001fe200078e00ff */
[----:B------:R-:W-:Y:S01]  /*a910*/  ISETP.GT.AND P2, PT, R16, 0x88, PT ;  /* 0x000000881000780c */ /* 0x000fe20003f44270 */
[----:B------:R0:W-:Y:S01]  /*a920*/  @P5 STG.E desc[UR36][R4.64+0x1e0], R15 ;  /* 0x0001e00f04005986 */ /* 0x0001e2000c101924 */
[----:B------:R-:W-:Y:S01]  /*a930*/  F2FP.TF32.F32.PACK_B R25, R25 ;  /* 0x00000019ff19723e */ /* 0x000fe200024050ff */
[----:B------:R-:W-:Y:S01]  /*a940*/  FMUL R41, R41, R23 ;  /* 0x0000001729297220 */ /* 0x000fe20000400000 */
[----:B------:R-:W-:Y:S01]  /*a950*/  F2FP.TF32.F32.PACK_B R27, R27 ;  /* 0x0000001bff1b723e */ /* 0x000fe200024050ff */
[----:B------:R-:W-:Y:S01]  /*a960*/  @P3 STG.E desc[UR36][R4.64+0x1e4], R149 ;  /* 0x0001e49504003986 */ /* 0x000fe2000c101924 */
[-C--:B------:R-:W-:Y:S01]  /*a970*/  IADD3 R2, P3, R13, R4.reuse, RZ ;  /* 0x000000040d027210 */ /* 0x080fe20007f7e0ff */
[----:B------:R-:W-:Y:S01]  /*a980*/  FMUL R43, R43, R23 ;  /* 0x000000172b2b7220 */ /* 0x000fe20000400000 */
[----:B------:R-:W-:Y:S01]  /*a990*/  F2FP.TF32.F32.PACK_B R29, R29 ;  /* 0x0000001dff1d723e */ /* 0x000fe200024050ff */
[----:B------:R1:W-:Y:S01]  /*a9a0*/  @P4 STG.E desc[UR36][R10.64+0x1e0], R17 ;  /* 0x0001e0110a004986 */ /* 0x0003e2000c101924 */
[----:B------:R-:W-:Y:S01]  /*a9b0*/  IADD3 R12, P4, P5, R9, R4, R13 ;  /* 0x00000004090c7210 */ /* 0x000fe20007d9e00d */
[----:B------:R-:W-:Y:S01]  /*a9c0*/  FMUL R45, R45, R23 ;  /* 0x000000172d2d7220 */ /* 0x000fe20000400000 */
[----:B------:R-:W-:Y:S01]  /*a9d0*/  F2FP.TF32.F32.PACK_B R31, R31 ;  /* 0x0000001fff1f723e */ /* 0x000fe200024050ff */
[----:B------:R2:W-:Y:S01]  /*a9e0*/  @P0 STG.E desc[UR36][R10.64+0x1e4], R151 ;  /* 0x0001e4970a000986 */ /* 0x0005e2000c101924 */
[----:B------:R-:W-:Y:S01]  /*a9f0*/  ISETP.GT.AND P0, PT, R0, RZ, P1 ;  /* 0x000000ff0000720c */ /* 0x000fe20000f04270 */
[----:B0-----:R-:W-:Y:S01]  /*aa00*/  FMUL R15, R24, R23 ;  /* 0x00000017180f7220 */ /* 0x001fe20000400000 */
[----:B------:R-:W-:Y:S01]  /*aa10*/  IADD3.X R13, R7, R5, R3, P4, P5 ;  /* 0x00000005070d7210 */ /* 0x000fe200027ea403 */
[----:B------:R-:W-:Y:S01]  /*aa20*/  IMAD.X R3, R3, 0x1, R5, P3 ;  /* 0x0000000103037824 */ /* 0x000fe200018e0605 */
[C---:B------:R-:W-:Y:S01]  /*aa30*/  ISETP.GT.AND P5, PT, R0.reuse, 0x1, P1 ;  /* 0x000000010000780c */ /* 0x040fe20000fa4270 */
[-C--:B------:R-:W-:Y:S01]  /*aa40*/  FMUL R47, R47, R23.reuse ;  /* 0x000000172f2f7220 */ /* 0x080fe20000400000 */
[----:B------:R-:W-:Y:S01]  /*aa50*/  ISETP.GT.AND P4, PT, R0, RZ, P2 ;  /* 0x000000ff0000720c */ /* 0x000fe20001784270 */
[----:B-1----:R-:W-:Y:S01]  /*aa60*/  FMUL R17, R26, R23 ;  /* 0x000000171a117220 */ /* 0x002fe20000400000 */
[----:B------:R-:W-:Y:S01]  /*aa70*/  F2FP.TF32.F32.PACK_B R15, R15 ;  /* 0x0000000fff0f723e */ /* 0x000fe200024050ff */
[-C--:B------:R-:W-:Y:S01]  /*aa80*/  FMUL R49, R49, R23.reuse ;  /* 0x0000001731317220 */ /* 0x080fe20000400000 */
[-C--:B------:R-:W-:Y:S01]  /*aa90*/  IADD3 R4, P3, R9, R2.reuse, RZ ;  /* 0x0000000209047210 */ /* 0x080fe20007f7e0ff */
[----:B--2---:R-:W-:Y:S01]  /*aaa0*/  FMUL R11, R28, R23 ;  /* 0x000000171c0b7220 */ /* 0x004fe20000400000 */
[----:B------:R-:W-:Y:S01]  /*aab0*/  F2FP.TF32.F32.PACK_B R17, R17 ;  /* 0x00000011ff11723e */ /* 0x000fe200024050ff */
[----:B------:R0:W-:Y:S01]  /*aac0*/  @P0 STG.E desc[UR36][R2.64], R15 ;  /* 0x0000000f02000986 */ /* 0x0001e2000c101924 */
[C---:B------:R-:W-:Y:S01]  /*aad0*/  ISETP.GT.AND P0, PT, R0.reuse, 0x1, P2 ;  /* 0x000000010000780c */ /* 0x040fe20001704270 */
[--C-:B------:R-:W-:Y:S01]  /*aae0*/  IMAD.X R5, R7, 0x1, R3.reuse, P3 ;  /* 0x0000000107057824 */ /* 0x100fe200018e0603 */
[C---:B------:R-:W-:Y:S01]  /*aaf0*/  ISETP.GT.AND P3, PT, R0.reuse, 0x9, P1 ;  /* 0x000000090000780c */ /* 0x040fe20000f64270 */
[----:B------:R-:W-:Y:S01]  /*ab00*/  @P5 STG.E desc[UR36][R2.64+0x4], R25 ;  /* 0x0000041902005986 */ /* 0x000fe2000c101924 */
[----:B------:R-:W-:Y:S01]  /*ab10*/  F2FP.TF32.F32.PACK_B R11, R11 ;  /* 0x0000000bff0b723e */ /* 0x000fe200024050ff */
[-C--:B------:R-:W-:Y:S01]  /*ab20*/  FMUL R51, R51, R23.reuse ;  /* 0x0000001733337220 */ /* 0x080fe20000400000 */
[----:B------:R-:W-:Y:S01]  /*ab30*/  IADD3 R6, P5, R9, R2, RZ ;  /* 0x0000000209067210 */ /* 0x000fe20007fbe0ff */
[----:B------:R1:W-:Y:S01]  /*ab40*/  @P4 STG.E desc[UR36][R4.64], R17 ;  /* 0x0000001104004986 */ /* 0x0003e2000c101924 */
[----:B------:R-:W-:Y:S01]  /*ab50*/  ISETP.GT.AND P4, PT, R0, 0x8, P1 ;  /* 0x000000080000780c */ /* 0x000fe20000f84270 */
[----:B------:R-:W-:Y:S01]  /*ab60*/  FMUL R9, R30, R23 ;  /* 0x000000171e097220 */ /* 0x000fe20000400000 */
[----:B------:R-:W-:Y:S01]  /*ab70*/  F2FP.TF32.F32.PACK_B R33, R33 ;  /* 0x00000021ff21723e */ /* 0x000fe200024050ff */
[----:B------:R-:W-:Y:S01]  /*ab80*/  IMAD.X R7, R7, 0x1, R3, P5 ;  /* 0x0000000107077824 */ /* 0x000fe200028e0603 */
[C---:B------:R-:W-:Y:S01]  /*ab90*/  ISETP.GT.AND P5, PT, R0.reuse, 0x10, P1 ;  /* 0x000000100000780c */ /* 0x040fe20000fa4270 */
[----:B------:R-:W-:Y:S01]  /*aba0*/  @P0 STG.E desc[UR36][R4.64+0x4], R27 ;  /* 0x0000041b04000986 */ /* 0x000fe2000c101924 */
[----:B------:R-:W-:Y:S01]  /*abb0*/  ISETP.GT.AND P0, PT, R0, 0x8, P2 ;  /* 0x000000080000780c */ /* 0x000fe20001704270 */
[----:B0-----:R-:W-:Y:S01]  /*abc0*/  FMUL R15, R32, R23 ;  /* 0x00000017200f7220 */ /* 0x001fe20000400000 */
        /* <DEDUP_REMOVED lines=9> */
[----:B------:R-:W-:Y:S01]  /*ac60*/  FMUL R55, R55, R23 ;  /* 0x0000001737377220 */ /* 0x000fe20000400000 */
[----:B------:R-:W-:Y:S01]  /*ac70*/  F2FP.TF32.F32.PACK_B R17, R17 ;  /* 0x00000011ff11723e */ /* 0x000fe200024050ff */
[----:B------:R1:W-:Y:S01]  /*ac80*/  @P0 STG.E desc[UR36][R6.64+0x20], R9 ;  /* 0x0000200906000986 */ /* 0x0003e2000c101924 */
[----:B------:R-:W-:Y:S01]  /*ac90*/  ISETP.GT.AND P0, PT, R0, 0x10, P2 ;  /* 0x000000100000780c */ /* 0x000fe20001704270 */
[----:B------:R-:W-:Y:S01]  /*aca0*/  FMUL R57, R57, R23 ;  /* 0x0000001739397220 */ /* 0x000fe20000400000 */
[----:B------:R-:W-:Y:S01]  /*acb0*/  F2FP.TF32.F32.PACK_B R37, R37 ;  /* 0x00000025ff25723e */ /* 0x000fe200024050ff */
[----:B------:R-:W-:Y:S01]  /*acc0*/  FMUL R59, R59, R23 ;  /* 0x000000173b3b7220 */ /* 0x000fe20000400000 */
[----:B------:R-:W-:Y:S01]  /*acd0*/  F2FP.TF32.F32.PACK_B R39, R39 ;  /* 0x00000027ff27723e */ /* 0x000fe200024050ff */
[----:B0-----:R-:W-:Y:S01]  /*ace0*/  FMUL R11, R34, R23 ;  /* 0x00000017220b7220 */ /* 0x001fe20000400000 */
[----:B------:R-:W-:Y:S01]  /*acf0*/  F2FP.TF32.F32.PACK_B R41, R41 ;  /* 0x00000029ff29723e */ /* 0x000fe200024050ff */
[----:B------:R-:W-:Y:S01]  /*ad00*/  @P4 STG.E desc[UR36][R12.64+0x24], R31 ;  /* 0x0000241f0c004986 */ /* 0x000fe2000c101924 */
[C---:B------:R-:W-:Y:S01]  /*ad10*/  ISETP.GT.AND P4, PT, R0.reuse, 0x11, P2 ;  /* 0x000000110000780c */ /* 0x040fe20001784270 */
[----:B------:R-:W-:Y:S01]  /*ad20*/  FMUL R61, R61, R23 ;  /* 0x000000173d3d7220 */ /* 0x000fe20000400000 */
[----:B------:R-:W-:Y:S01]  /*ad30*/  F2FP.TF32.F32.PACK_B R11, R11 ;  /* 0x0000000bff0b723e */ /* 0x000fe200024050ff */
[----:B------:R-:W-:Y:S01]  /*ad40*/  @P5 STG.E desc[UR36][R2.64+0x40], R15 ;  /* 0x0000400f02005986 */ /* 0x000fe2000c101924 */
[----:B------:R-:W-:Y:S01]  /*ad50*/  ISETP.GT.AND P5, PT, R0, 0x18, P1 ;  /* 0x000000180000780c */ /* 0x000fe20000fa4270 */
[----:B------:R-:W-:-:S02]  /*ad60*/  @P0 IMAD.MOV.U32 R4, RZ, RZ, R12 ;  /* 0x000000ffff040224 */ /* 0x000fc400078e000c */
[-C--:B-1----:R-:W-:Y:S01]  /*ad70*/  FMUL R7, R38, R23.reuse ;  /* 0x0000001726077220 */ /* 0x082fe20000400000 */
[----:B------:R-:W-:Y:S01]  /*ad80*/  @P0 IMAD.MOV.U32 R5, RZ, RZ, R13 ;  /* 0x000000ffff050224 */ /* 0x000fe200078e000d */
[----:B------:R-:W-:Y:S01]  /*ad90*/  @P3 STG.E desc[UR36][R2.64+0x44], R33 ;  /* 0x0000442102003986 */ /* 0x000fe2000c101924 */
[----:B------:R-:W-:Y:S01]  /*ada0*/  ISETP.GT.AND P3, PT, R0, 0x19, P1 ;  /* 0x000000190000780c */ /* 0x000fe20000f64270 */
        /* <DEDUP_REMOVED lines=14> */
[----:B0-----:R-:W-:-:S02]  /*ae90*/  @P4 IMAD.MOV.U32 R4, RZ, RZ, R12 ;  /* 0x000000ffff044224 */ /* 0x001fc400078e000c */
[----:B------:R-:W-:Y:S01]  /*aea0*/  FMUL R11, R42, R23 ;  /* 0x000000172a0b7220 */ /* 0x000fe20000400000 */
[--C-:B------:R-:W-:Y:S01]  /*aeb0*/  @P4 IMAD.MOV.U32 R5, RZ, RZ, R13.reuse ;  /* 0x000000ffff054224 */ /* 0x100fe200078e000d */
[----:B------:R-:W-:Y:S01]  /*aec0*/  F2FP.TF32.F32.PACK_B R51, R51 ;  /* 0x00000033ff33723e */ /* 0x000fe200024050ff */
[----:B------:R-:W-:Y:S01]  /*aed0*/  FMUL R73, R73, R23 ;  /* 0x0000001749497220 */ /* 0x000fe20000400000 */
[----:B------:R-:W-:Y:S01]  /*aee0*/  F2FP.TF32.F32.PACK_B R53, R53 ;  /* 0x00000035ff35723e */ /* 0x000fe200024050ff */
[-C--:B------:R-:W-:Y:S01]  /*aef0*/  FMUL R75, R75, R23.reuse ;  /* 0x000000174b4b7220 */ /* 0x080fe20000400000 */
[----:B------:R0:W-:Y:S01]  /*af00*/  @P4 STG.E desc[UR36][R4.64+0x44], R35 ;  /* 0x0000442304004986 */ /* 0x0001e2000c101924 */
        /* <DEDUP_REMOVED lines=11> */
[----:B0-----:R-:W-:Y:S01]  /*afc0*/  @P0 IMAD.MOV.U32 R4, RZ, RZ, R12 ;  /* 0x000000ffff040224 */ /* 0x001fe200078e000c */
[----:B------:R-:W-:Y:S01]  /*afd0*/  F2FP.TF32.F32.PACK_B R59, R59 ;  /* 0x0000003bff3b723e */ /* 0x000fe200024050ff */
[----:B------:R-:W-:Y:S01]  /*afe0*/  @P0 IMAD.MOV.U32 R5, RZ, RZ, R13 ;  /* 0x000000ffff050224 */ /* 0x000fe200078e000d */
[----:B------:R-:W-:Y:S01]  /*aff0*/  F2FP.TF32.F32.PACK_B R61, R61 ;  /* 0x0000003dff3d723e */ /* 0x000fe200024050ff */
[----:B------:R-:W-:Y:S01]  /*b000*/  FMUL R81, R81, R23 ;  /* 0x0000001751517220 */ /* 0x000fe20000400000 */
[----:B------:R-:W-:Y:S01]  /*b010*/  F2FP.TF32.F32.PACK_B R63, R63 ;  /* 0x0000003fff3f723e */ /* 0x000fe200024050ff */
[-C--:B------:R-:W-:Y:S01]  /*b020*/  FMUL R83, R83, R23.reuse ;  /* 0x0000001753537220 */ /* 0x080fe20000400000 */
[----:B------:R0:W-:Y:S01]  /*b030*/  @P0 STG.E desc[UR36][R4.64+0x60], R7 ;  /* 0x0000600704000986 */ /* 0x0001e2000c101924 */
[----:B------:R-:W-:Y:S01]  /*b040*/  ISETP.GT.AND P0, PT, R0, 0x20, P2 ;  /* 0x000000200000780c */ /* 0x000fe20001704270 */
[----:B-1----:R-:W-:Y:S01]  /*b050*/  FMUL R17, R84, R23 ;  /* 0x0000001754117220 */ /* 0x002fe20000400000 */
[----:B------:R-:W-:Y:S01]  /*b060*/  F2FP.TF32.F32.PACK_B R65, R65 ;  /* 0x00000041ff41723e */ /* 0x000fe200024050ff */
[----:B------:R-:W-:Y:S01]  /*b070*/  FMUL R85, R85, R23 ;  /* 0x0000001755557220 */ /* 0x000fe20000400000 */
[----:B------:R-:W-:Y:S01]  /*b080*/  F2FP.TF32.F32.PACK_B R67, R67 ;  /* 0x00000043ff43723e */ /* 0x000fe200024050ff */
[----:B------:R-:W-:Y:S01]  /*b090*/  FMUL R87, R87, R23 ;  /* 0x0000001757577220 */ /* 0x000fe20000400000 */
[----:B------:R-:W-:-:S02]  /*b0a0*/  F2FP.TF32.F32.PACK_B R69, R69 ;  /* 0x00000045ff45723e */ /* 0x000fc400024050ff */
[----:B------:R-:W-:Y:S02]  /*b0b0*/  F2FP.TF32.F32.PACK_B R71, R71 ;  /* 0x00000047ff47723e */ /* 0x000fe400024050ff */
[----:B------:R-:W-:Y:S01]  /*b0c0*/  F2FP.TF32.F32.PACK_B R73, R73 ;  /* 0x00000049ff49723e */ /* 0x000fe200024050ff */
[----:B0-----:R-:W-:Y:S02]  /*b0d0*/  @P4 IMAD.MOV.U32 R4, RZ, RZ, R12 ;  /* 0x000000ffff044224 */ /* 0x001fe400078e000c */
[----:B------:R-:W-:Y:S01]  /*b0e0*/  FMUL R7, R44, R23 ;  /* 0x000000172c077220 */ /* 0x000fe20000400000 */
[----:B------:R-:W-:Y:S01]  /*b0f0*/  @P4 IMAD.MOV.U32 R5, RZ, RZ, R13 ;  /* 0x000000ffff054224 */ /* 0x000fe200078e000d */
[----:B------:R-:W-:Y:S02]  /*b100*/  F2FP.TF32.F32.PACK_B R75, R75 ;  /* 0x0000004bff4b723e */ /* 0x000fe400024050ff */
[----:B------:R-:W-:Y:S02]  /*b110*/  F2FP.TF32.F32.PACK_B R77, R77 ;  /* 0x0000004dff4d723e */ /* 0x000fe400024050ff */
[----:B------:R0:W-:Y:S01]  /*b120*/  @P4 STG.E desc[UR36][R4.64+0x64], R39 ;  /* 0x0000642704004986 */ /* 0x0001e2000c101924 */
[----:B------:R-:W-:-:S02]  /*b130*/  ISETP.GT.AND P4, PT, R0, 0x21, P2 ;  /* 0x000000210000780c */ /* 0x000fc40001784270 */
[----:B------:R-:W-:Y:S01]  /*b140*/  F2FP.TF32.F32.PACK_B R7, R7 ;  /* 0x00000007ff07723e */ /* 0x000fe200024050ff */
[----:B------:R1:W-:Y:S01]  /*b150*/  @P5 STG.E desc[UR36][R2.64+0x80], R9 ;  /* 0x0000800902005986 */ /* 0x0003e2000c101924 */
[C---:B------:R-:W-:Y:S02]  /*b160*/  ISETP.GT.AND P5, PT, R0.reuse, 0x28, P1 ;  /* 0x000000280000780c */ /* 0x040fe40000fa4270 */
[----:B------:R-:W-:Y:S01]  /*b170*/  F2FP.TF32.F32.PACK_B R79, R79 ;  /* 0x0000004fff4f723e */ /* 0x000fe200024050ff */
[----:B------:R-:W-:Y:S01]  /*b180*/  @P3 STG.E desc[UR36][R2.64+0x84], R41 ;  /* 0x0000842902003986 */ /* 0x000fe2000c101924 */
[----:B------:R-:W-:Y:S02]  /*b190*/  ISETP.GT.AND P3, PT, R0, 0x29, P1 ;  /* 0x000000290000780c */ /* 0x000fe40000f64270 */
[----:B------:R-:W-:Y:S01]  /*b1a0*/  F2FP.TF32.F32.PACK_B R15, R15 ;  /* 0x0000000fff0f723e */ /* 0x000fe200024050ff */
[----:B0-----:R-:W-:Y:S01]  /*b1b0*/  @P0 IMAD.MOV.U32 R4, RZ, RZ, R12 ;  /* 0x000000ffff040224 */ /* 0x001fe200078e000c */
[----:B------:R-:W-:Y:S01]  /*b1c0*/  F2FP.TF32.F32.PACK_B R81, R81 ;  /* 0x00000051ff51723e */ /* 0x000fe200024050ff */
[----:B------:R-:W-:Y:S01]  /*b1d0*/  @P0 IMAD.MOV.U32 R5, RZ, RZ, R13 ;  /* 0x000000ffff050224 */ /* 0x000fe200078e000d */
[----:B------:R-:W-:Y:S01]  /*b1e0*/  F2FP.TF32.F32.PACK_B R83, R83 ;  /* 0x00000053ff53723e */ /* 0x000fe200024050ff */
[----:B-1----:R-:W-:Y:S01]  /*b1f0*/  FMUL R9, R46, R23 ;  /* 0x000000172e097220 */ /* 0x002fe20000400000 */
[----:B------:R-:W-:-:S02]  /*b200*/  F2FP.TF32.F32.PACK_B R17, R17 ;  /* 0x00000011ff11723e */ /* 0x000fc400024050ff */
[----:B------:R0:W-:Y:S01]  /*b210*/  @P0 STG.E desc[UR36][R4.64+0x80], R11 ;  /* 0x0000800b04000986 */ /* 0x0001e2000c101924 */
[----:B------:R-:W-:Y:S02]  /*b220*/  ISETP.GT.AND P0, PT, R0, 0x28, P2 ;  /* 0x000000280000780c */ /* 0x000fe40001704270 */
[----:B------:R-:W-:Y:S02]  /*b230*/  F2FP.TF32.F32.PACK_B R9, R9 ;  /* 0x00000009ff09723e */ /* 0x000fe400024050ff */
[----:B------:R-:W-:Y:S02]  /*b240*/  F2FP.TF32.F32.PACK_B R85, R85 ;  /* 0x00000055ff55723e */ /* 0x000fe400024050ff */
[----:B------:R-:W-:Y:S01]  /*b250*/  F2FP.TF32.F32.PACK_B R87, R87 ;  /* 0x00000057ff57723e */ /* 0x000fe200024050ff */
[----:B0-----:R-:W-:Y:S02]  /*b260*/  @P4 IMAD.MOV.U32 R4, RZ, RZ, R12 ;  /* 0x000000ffff044224 */ /* 0x001fe400078e000c */
[----:B------:R-:W-:Y:S01]  /*b270*/  FMUL R11, R48, R23 ;  /* 0x00000017300b7220 */ /* 0x000fe20000400000 */
[----:B------:R-:W-:-:S04]  /*b280*/  @P4 IMAD.MOV.U32 R5, RZ, RZ, R13 ;  /* 0x000000ffff054224 */ /* 0x000fc800078e000d */
[----:B------:R-:W-:Y:S01]  /*b290*/  F2FP.TF32.F32.PACK_B R11, R11 ;  /* 0x0000000bff0b723e */ /* 0x000fe200024050ff */
[----:B------:R0:W-:Y:S01]  /*b2a0*/  @P4 STG.E desc[UR36][R4.64+0x84], R43 ;  /* 0x0000842b04004986 */ /* 0x0001e2000c101924 */
[----:B------:R-:W-:-:S03]  /*b2b0*/  ISETP.GT.AND P4, PT, R0, 0x29, P2 ;  /* 0x000000290000780c */ /* 0x000fc60001784270 */
[----:B------:R1:W-:Y:S01]  /*b2c0*/  @P5 STG.E desc[UR36][R2.64+0xa0], R7 ;  /* 0x0000a00702005986 */ /* 0x0003e2000c101924 */
[----:B------:R-:W-:-:S03]  /*b2d0*/  ISETP.GT.AND P5, PT, R0, 0x30, P1 ;  /* 0x000000300000780c */ /* 0x000fc60000fa4270 */
[----:B------:R-:W-:Y:S01]  /*b2e0*/  @P3 STG.E desc[UR36][R2.64+0xa4], R45 ;  /* 0x0000a42d02003986 */ /* 0x000fe2000c101924 */
[----:B------:R-:W-:Y:S01]  /*b2f0*/  ISETP.GT.AND P3, PT, R0, 0x31, P1 ;  /* 0x000000310000780c */ /* 0x000fe20000f64270 */
[----:B0-----:R-:W-:Y:S02]  /*b300*/  @P0 IMAD.MOV.U32 R4, RZ, RZ, R12 ;  /* 0x000000ffff040224 */ /* 0x001fe400078e000c */
[----:B------:R-:W-:Y:S02]  /*b310*/  @P0 IMAD.MOV.U32 R5, RZ, RZ, R13 ;  /* 0x000000ffff050224 */ /* 0x000fe400078e000d */
[----:B-1----:R-:W-:-:S03]  /*b320*/  FMUL R7, R50, R23 ;  /* 0x0000001732077220 */ /* 0x002fc60000400000 */
[----:B------:R0:W-:Y:S01]  /*b330*/  @P0 STG.E desc[UR36][R4.64+0xa0], R9 ;  /* 0x0000a00904000986 */ /* 0x0001e2000c101924 */
[----:B------:R-:W-:Y:S02]  /*b340*/  ISETP.GT.AND P0, PT, R0, 0x30, P2 ;  /* 0x000000300000780c */ /* 0x000fe40001704270 */
        /* <DEDUP_REMOVED lines=71> */
[----:B------:R-:W-:Y:S01]  /*b7c0*/  @P3 STG.E desc[UR36][R2.64+0x144], R65 ;  /* 0x0001444102003986 */ /* 0x000fe2000c101924 */
[----:B------:R-:W-:-:S03]  /*b7d0*/  ISETP.GT.AND P3, PT, R0, 0x59, P1 ;  /* 0x000000590000780c */ /* 0x000fc60000f64270 */
[----:B------:R1:W-:Y:S01]  /*b7e0*/  @P5 STG.E desc[UR36][R2.64+0x140], R9 ;  /* 0x0001400902005986 */ /* 0x0003e2000c101924 */
[----:B------:R-:W-:Y:S01]  /*b7f0*/  ISETP.GT.AND P5, PT, R0, 0x58, P1 ;  /* 0x000000580000780c */ /* 0x000fe20000fa4270 */
[----:B0-----:R-:W-:Y:S02]  /*b800*/  @P0 IMAD.MOV.U32 R4, RZ, RZ, R12 ;  /* 0x000000ffff040224 */ /* 0x001fe400078e000c */
[----:B------:R-:W-:-:S05]  /*b810*/  @P0 IMAD.MOV.U32 R5, RZ, RZ, R13 ;  /* 0x000000ffff050224 */ /* 0x000fca00078e000d */
[----:B------:R0:W-:Y:S01]  /*b820*/  @P0 STG.E desc[UR36][R4.64+0x140], R11 ;  /* 0x0001400b04000986 */ /* 0x0001e2000c101924 */
[----:B------:R-:W-:Y:S01]  /*b830*/  ISETP.GT.AND P0, PT, R0, 0x58, P2 ;  /* 0x000000580000780c */ /* 0x000fe20001704270 */
[----:B-1----:R-:W-:-:S05]  /*b840*/  FMUL R9, R70, R23 ;  /* 0x0000001746097220 */ /* 0x002fca0000400000 */
        /* <DEDUP_REMOVED lines=50> */
[----:B------:R-:W-:-:S05]  /*bb70*/  @P4 IMAD.MOV.U32 R5, RZ, RZ, R13 ;  /* 0x000000ffff054224 */ /* 0x000fca00078e000d */
[----:B------:R0:W-:Y:S01]  /*bb80*/  @P4 STG.E desc[UR36][R4.64+0x1a4], R79 ;  /* 0x0001a44f04004986 */ /* 0x0001e2000c101924 */
[----:B------:R-:W-:-:S03]  /*bb90*/  ISETP.GT.AND P4, PT, R0, 0x71, P2 ;  /* 0x000000710000780c */ /* 0x000fc60001784270 */
[----:B------:R-:W-:Y:S01]  /*bba0*/  @P3 STG.E desc[UR36][R2.64+0x1c0], R15 ;  /* 0x0001c00f02003986 */ /* 0x000fe2000c101924 */
[C---:B------:R-:W-:Y:S02]  /*bbb0*/  ISETP.GT.AND P3, PT, R0.reuse, 0x78, P1 ;  /* 0x000000780000780c */ /* 0x040fe40000f64270 */
[C---:B------:R-:W-:Y:S01]  /*bbc0*/  ISETP.GT.AND P1, PT, R0.reuse, 0x79, P1 ;  /* 0x000000790000780c */ /* 0x040fe20000f24270 */
[----:B------:R-:W-:Y:S01]  /*bbd0*/  @P5 STG.E desc[UR36][R2.64+0x1c4], R81 ;  /* 0x0001c45102005986 */ /* 0x000fe2000c101924 */
[C---:B------:R-:W-:Y:S02]  /*bbe0*/  ISETP.GT.AND P5, PT, R0.reuse, 0x78, P2 ;  /* 0x000000780000780c */ /* 0x040fe400017a4270 */
[----:B------:R-:W-:Y:S01]  /*bbf0*/  ISETP.GT.AND P2, PT, R0, 0x79, P2 ;  /* 0x000000790000780c */ /* 0x000fe20001744270 */
[----:B0-----:R-:W-:Y:S02]  /*bc00*/  @P0 IMAD.MOV.U32 R4, RZ, RZ, R12 ;  /* 0x000000ffff040224 */ /* 0x001fe400078e000c */
[----:B------:R-:W-:-:S05]  /*bc10*/  @P0 IMAD.MOV.U32 R5, RZ, RZ, R13 ;  /* 0x000000ffff050224 */ /* 0x000fca00078e000d */
[----:B------:R0:W-:Y:S02]  /*bc20*/  @P0 STG.E desc[UR36][R4.64+0x1c0], R7 ;  /* 0x0001c00704000986 */ /* 0x0001e4000c101924 */
[----:B0-----:R-:W-:Y:S02]  /*bc30*/  @P4 IMAD.MOV.U32 R4, RZ, RZ, R12 ;  /* 0x000000ffff044224 */ /* 0x001fe400078e000c */
[----:B------:R-:W-:-:S05]  /*bc40*/  @P4 IMAD.MOV.U32 R5, RZ, RZ, R13 ;  /* 0x000000ffff054224 */ /* 0x000fca00078e000d */
[----:B------:R-:W-:Y:S04]  /*bc50*/  @P4 STG.E desc[UR36][R4.64+0x1c4], R83 ;  /* 0x0001c45304004986 */ /* 0x000fe8000c101924 */
[----:B------:R-:W-:Y:S04]  /*bc60*/  @P3 STG.E desc[UR36][R2.64+0x1e0], R17 ;  /* 0x0001e01102003986 */ /* 0x000fe8000c101924 */
[----:B------:R0:W-:Y:S02]  /*bc70*/  @P1 STG.E desc[UR36][R2.64+0x1e4], R85 ;  /* 0x0001e45502001986 */ /* 0x0001e4000c101924 */
[----:B0-----:R-:W-:-:S02]  /*bc80*/  @P5 IMAD.MOV.U32 R2, RZ, RZ, R12 ;  /* 0x000000ffff025224 */ /* 0x001fc400078e000c */
[----:B------:R-:W-:-:S05]  /*bc90*/  @P5 IMAD.MOV.U32 R3, RZ, RZ, R13 ;  /* 0x000000ffff035224 */ /* 0x000fca00078e000d */
[----:B------:R0:W-:Y:S04]  /*bca0*/  @P5 STG.E desc[UR36][R2.64+0x1e0], R9 ;  /* 0x0001e00902005986 */ /* 0x0001e8000c101924 */
[----:B------:R0:W-:Y:S02]  /*bcb0*/  @P2 STG.E desc[UR36][R12.64+0x1e4], R87 ;  /* 0x0001e4570c002986 */ /* 0x0001e4000c101924 */
.L_x_291:
[----:B------:R-:W-:Y:S05]  /*bcc0*/  BSYNC B0 ;  /* 0x0000000000007941 */ /* 0x000fea0003800000 */
.L_x_39:
[----:B0-----:R-:W2:Y:S04]  /*bcd0*/  LDL.LU R3, [R1+0x18] ;  /* 0x0000180001037983 */ /* 0x001ea80000300800 */
[----:B------:R-:W2:Y:S01]  /*bce0*/  LDL.LU R2, [R1+0x1c] ;  /* 0x00001c0001027983 */ /* 0x000ea20000300800 */
[----:B------:R-:W-:Y:S01]  /*bcf0*/  ULDC UR4, c[0x0][0xc] ;  /* 0x0000030000047ab9 */ /* 0x000fe20000000800 */
[----:B------:R-:W-:Y:S01]  /*bd00*/  ULDC UR5, c[0x0][0x10] ;  /* 0x0000040000057ab9 */ /* 0x000fe20000000800 */
[----:B------:R-:W2:Y:S01]  /*bd10*/  LDC R5, c[0x0][0x14] ;  /* 0x00000500ff057b82 */ /* 0x000ea20000000800 */
[----:B------:R-:W-:Y:S01]  /*bd20*/  UIMAD.WIDE.U32 UR4, UR4, UR5, URZ ;  /* 0x00000005040472a5 */ /* 0x000fe2000f8e003f */
[----:B------:R-:W-:Y:S01]  /*bd30*/  PRMT R0, RZ, 0x7610, R0 ;  /* 0x00007610ff007816 */ /* 0x000fe20000000000 */
[----:B------:R-:W-:-:S02]  /*bd40*/  IMAD.MOV.U32 R16, RZ, RZ, -0x1 ;  /* 0xffffffffff107424 */ /* 0x000fc400078e00ff */
[----:B------:R-:W-:Y:S02]  /*bd50*/  IMAD.MOV.U32 R17, RZ, RZ, -0x1 ;  /* 0xffffffffff117424 */ /* 0x000fe400078e00ff */
[----:B--2---:R-:W-:-:S04]  /*bd60*/  IMAD.WIDE.U32 R2, R5, UR4, R2 ;  /* 0x0000000405027c25 */ /* 0x004fc8000f8e0002 */
[----:B------:R-:W-:Y:S01]  /*bd70*/  IMAD R5, R5, UR5, RZ ;  /* 0x0000000505057c24 */ /* 0x000fe2000f8e02ff */
[----:B------:R-:W-:Y:S01]  /*bd80*/  ULDC.64 UR4, c[0x0][0x650] ;  /* 0x0001940000047ab9 */ /* 0x000fe20000000a00 */
[----:B------:R-:W-:Y:S01]  /*bd90*/  IMAD.MOV.U32 R20, RZ, RZ, R2 ;  /* 0x000000ffff147224 */ /* 0x000fe200078e0002 */
[----:B------:R-:W-:Y:S01]  /*bda0*/  ISETP.GE.U32.AND P0, PT, R2, UR4, PT ;  /* 0x0000000402007c0c */ /* 0x000fe2000bf06070 */
[----:B------:R-:W-:-:S05]  /*bdb0*/  IMAD.IADD R26, R3, 0x1, R5 ;  /* 0x00000001031a7824 */ /* 0x000fca00078e0205 */
[----:B------:R0:W-:Y:S01]  /*bdc0*/  STL [R1+0x18], R26 ;  /* 0x0000181a01007387 */ /* 0x0001e20000100800 */
[----:B------:R-:W-:-:S03]  /*bdd0*/  ISETP.GE.U32.AND.EX P0, PT, R26, UR5, PT, P0 ;  /* 0x000000051a007c0c */ /* 0x000fc6000bf06100 */
[----:B------:R0:W-:Y:S10]  /*bde0*/  STL [R1+0x1c], R20 ;  /* 0x00001c1401007387 */ /* 0x0001f40000100800 */
[----:B0-----:R-:W-:Y:S05]  /*bdf0*/  @P0 BRA `(.L_x_292) ;  /* 0x0000000400700947 */ /* 0x001fea0003800000 */
[----:B------:R-:W0:Y:S01]  /*be00*/  S2R R14, SR_CTAID.X ;  /* 0x00000000000e7919 */ /* 0x000e220000002500 */
[----:B---3--:R-:W2:Y:S01]  /*be10*/  LDC.64 R8, c[0x0][0x628] ;  /* 0x00018a00ff087b82 */ /* 0x008ea20000000a00 */
[----:B------:R-:W-:Y:S01]  /*be20*/  ULDC UR4, c[0x0][0x150] ;  /* 0x0000540000047ab9 */ /* 0x000fe20000000800 */
[----:B------:R-:W-:Y:S01]  /*be30*/  IMAD.MOV.U32 R6, RZ, RZ, R20 ;  /* 0x000000ffff067224 */ /* 0x000fe200078e0014 */
[----:B------:R-:W3:Y:S01]  /*be40*/  S2R R16, SR_CTAID.Y ;  /* 0x0000000000107919 */ /* 0x000ee20000002600 */
[----:B------:R-:W-:-:S04]  /*be50*/  IMAD.MOV.U32 R7, RZ, RZ, R26 ;  /* 0x000000ffff077224 */ /* 0x000fc800078e001a */
[----:B------:R-:W1:Y:S08]  /*be60*/  LDC R21, c[0x0][0x144] ;  /* 0x00005100ff157b82 */ /* 0x000e700000000800 */
[----:B------:R-:W1:Y:S08]  /*be70*/  LDC R10, c[0x0][0x630] ;  /* 0x00018c00ff0a7b82 */ /* 0x000e700000000800 */
[----:B------:R-:W1:Y:S01]  /*be80*/  LDC.64 R12, c[0x0][0x620] ;  /* 0x00018800ff0c7b82 */ /* 0x000e620000000a00 */
[----:B--2---:R-:W-:-:S04]  /*be90*/  ISETP.NE.U32.AND P0, PT, R8, RZ, PT ;  /* 0x000000ff0800720c */ /* 0x004fc80003f05070 */
[----:B------:R-:W-:Y:S02]  /*bea0*/  ISETP.NE.AND.EX P0, PT, R9, RZ, PT, P0 ;  /* 0x000000ff0900720c */ /* 0x000fe40003f05300 */
[----:B0-----:R-:W-:-:S05]  /*beb0*/  I2FP.F32.U32 R0, R14 ;  /* 0x0000000e00007245 */ /* 0x001fca0000201000 */
[----:B------:R-:W-:-:S04]  /*bec0*/  FMUL R0, R0, UR4 ;  /* 0x0000000400007c20 */ /* 0x000fc80008400000 */
[----:B------:R0:W2:Y:S02]  /*bed0*/  F2I.U32.TRUNC.NTZ R15, R0 ;  /* 0x00000000000f7305 */ /* 0x0000a4000020f000 */
[----:B---3--:R-:W-:Y:S05]  /*bee0*/  @!P0 BRA `(.L_x_293) ;  /* 0x0000000000288947 */ /* 0x008fea0003800000 */
[----:B0-----:R-:W0:Y:S02]  /*bef0*/  LDC R0, c[0x0][0x634] ;  /* 0x00018d00ff007b82 */ /* 0x001e240000000800 */
        /* <DEDUP_REMOVED lines=9> */
.L_x_293:
[-CC-:B-1----:R-:W-:Y:S01]  /*bf90*/  SHF.R.U64 R17, R6, R10.reuse, R7.reuse ;  /* 0x0000000a06117219 */ /* 0x182fe20000001207 */
[----:B------:R-:W1:Y:S01]  /*bfa0*/  LDC.64 R24, c[0x0][0x640] ;  /* 0x00019000ff187b82 */ /* 0x000e620000000a00 */
[----:B0-----:R-:W-:Y:S01]  /*bfb0*/  SHF.R.U32.HI R0, RZ, R10, R7 ;  /* 0x0000000aff007219 */ /* 0x001fe20000011607 */
[----:B------:R-:W-:Y:S01]  /*bfc0*/  IMAD.MOV.U32 R2, RZ, RZ, R20 ;  /* 0x000000ffff027224 */ /* 0x000fe200078e0014 */
[----:B------:R-:W-:Y:S01]  /*bfd0*/  IADD3 R5, P0, RZ, -R17, RZ ;  /* 0x80000011ff057210 */ /* 0x000fe20007f1e0ff */
[----:B--2---:R-:W-:Y:S01]  /*bfe0*/  IMAD.MOV R15, RZ, RZ, -R15 ;  /* 0x000000ffff0f7224 */ /* 0x004fe200078e0a0f */
[----:B------:R-:W-:Y:S01]  /*bff0*/  ULDC UR4, c[0x0][0x154] ;  /* 0x0000550000047ab9 */ /* 0x000fe20000000800 */
[----:B------:R-:W-:Y:S02]  /*c000*/  IMAD.MOV.U32 R7, RZ, RZ, 0x1 ;  /* 0x00000001ff077424 */ /* 0x000fe400078e00ff */
[----:B------:R-:W0:Y:S01]  /*c010*/  LDC R4, c[0x0][0x618] ;  /* 0x00018600ff047b82 */ /* 0x000e220000000800 */
[----:B------:R-:W-:-:S02]  /*c020*/  IMAD.X R3, RZ, RZ, ~R0, P0 ;  /* 0x000000ffff037224 */ /* 0x000fc400000e0e00 */
[----:B------:R-:W-:Y:S02]  /*c030*/  IMAD R15, R21, R15, R14 ;  /* 0x0000000f150f7224 */ /* 0x000fe400078e020e */
[-C--:B------:R-:W-:Y:S02]  /*c040*/  IMAD R0, R3, R12.reuse, RZ ;  /* 0x0000000c03007224 */ /* 0x080fe400078e02ff */
[----:B------:R-:W-:Y:S01]  /*c050*/  IMAD.MOV.U32 R3, RZ, RZ, R26 ;  /* 0x000000ffff037224 */ /* 0x000fe200078e001a */
[----:B------:R-:W2:Y:S01]  /*c060*/  LDC R6, c[0x0][0x608] ;  /* 0x00018200ff067b82 */ /* 0x000ea20000000800 */
[----:B------:R-:W-:-:S04]  /*c070*/  IMAD.WIDE.U32 R2, R5, R12, R2 ;  /* 0x0000000c05027225 */ /* 0x000fc800078e0002 */
[----:B------:R-:W-:-:S03]  /*c080*/  IMAD R5, R5, R13, R0 ;  /* 0x0000000d05057224 */ /* 0x000fc600078e0200 */
[----:B------:R-:W3:Y:S01]  /*c090*/  LDC R18, c[0x0][0x658] ;  /* 0x00019600ff127b82 */ /* 0x000ee20000000800 */
[----:B------:R-:W-:Y:S01]  /*c0a0*/  I2FP.F32.U32 R0, R16 ;  /* 0x0000001000007245 */ /* 0x000fe20000201000 */
[----:B------:R-:W-:Y:S01]  /*c0b0*/  IMAD.IADD R3, R3, 0x1, R5 ;  /* 0x0000000103037824 */ /* 0x000fe200078e0205 */
[----:B-1----:R-:W-:Y:S01]  /*c0c0*/  ISETP.NE.U32.AND P0, PT, R24, RZ, PT ;  /* 0x000000ff1800720c */ /* 0x002fe20003f05070 */
[----:B------:R-:W-:Y:S02]  /*c0d0*/  IMAD.MOV.U32 R5, RZ, RZ, -0x1 ;  /* 0xffffffffff057424 */ /* 0x000fe400078e00ff */
[----:B------:R-:W-:Y:S02]  /*c0e0*/  FMUL R0, R0, UR4 ;  /* 0x0000000400007c20 */ /* 0x000fe40008400000 */
[----:B------:R-:W1:Y:S01]  /*c0f0*/  LDC R13, c[0x0][0x148] ;  /* 0x00005200ff0d7b82 */ /* 0x000e620000000800 */
[----:B0-----:R-:W-:Y:S01]  /*c100*/  SHF.R.U64 R10, R2, R4, R3 ;  /* 0x00000004020a7219 */ /* 0x001fe20000001203 */
[----:B------:R0:W0:Y:S01]  /*c110*/  F2I.U32.TRUNC.NTZ R12, R0 ;  /* 0x00000000000c7305 */ /* 0x000022000020f000 */
[----:B------:R-:W-:-:S02]  /*c120*/  ISETP.NE.AND.EX P0, PT, R25, RZ, PT, P0 ;  /* 0x000000ff1900720c */ /* 0x000fc40003f05300 */
[----:B------:R-:W-:-:S03]  /*c130*/  SHF.R.U32.HI R3, RZ, R4, R3 ;  /* 0x00000004ff037219 */ /* 0x000fc60000011603 */
[----:B------:R-:W0:Y:S01]  /*c140*/  LDC R14, c[0x0][0x600] ;  /* 0x00018000ff0e7b82 */ /* 0x000e220000000800 */
[-CC-:B--2---:R-:W-:Y:S02]  /*c150*/  SHF.R.U64 R8, R10, R6.reuse, R3.reuse ;  /* 0x000000060a087219 */ /* 0x184fe40000001203 */
[----:B------:R-:W-:-:S05]  /*c160*/  SHF.R.U32.HI R3, RZ, R6, R3 ;  /* 0x00000006ff037219 */ /* 0x000fca0000011603 */
[----:B------:R-:W2:Y:S01]  /*c170*/  LDC R20, c[0x0][0x648] ;  /* 0x00019200ff147b82 */ /* 0x000ea20000000800 */
[-CC-:B---3--:R-:W-:Y:S02]  /*c180*/  SHF.R.U64 R11, R8, R18.reuse, R3.reuse ;  /* 0x00000012080b7219 */ /* 0x188fe40000001203 */
[-C--:B------:R-:W-:Y:S02]  /*c190*/  SHF.L.U32 R5, R5, R18.reuse, RZ ;  /* 0x0000001205057219 */ /* 0x080fe400000006ff */
[-C--:B------:R-:W-:Y:S01]  /*c1a0*/  SHF.R.U32.HI R3, RZ, R18.reuse, R3 ;  /* 0x00000012ff037219 */ /* 0x080fe20000011603 */
[----:B------:R-:W-:Y:S01]  /*c1b0*/  IMAD.MOV.U32 R2, RZ, RZ, R11 ;  /* 0x000000ffff027224 */ /* 0x000fe200078e000b */
[----:B------:R-:W-:Y:S01]  /*c1c0*/  SHF.L.U32 R18, R7, R18, RZ ;  /* 0x0000001207127219 */ /* 0x000fe200000006ff */
[----:B------:R-:W3:Y:S01]  /*c1d0*/  LDC R26, c[0x0][0x638] ;  /* 0x00018e00ff1a7b82 */ /* 0x000ee20000000800 */
[----:B------:R-:W-:-:S07]  /*c1e0*/  LOP3.LUT R21, RZ, R5, RZ, 0x33, !PT ;  /* 0x00000005ff157212 */ /* 0x000fce00078e33ff */
[----:B------:R-:W0:Y:S01]  /*c1f0*/  LDC R27, c[0x0][0x610] ;  /* 0x00018400ff1b7b82 */ /* 0x000e220000000800 */
[----:B------:R-:W-:Y:S05]  /*c200*/  @!P0 BRA `(.L_x_294) ;  /* 0x0000000000288947 */ /* 0x000fea0003800000 */
        /* <DEDUP_REMOVED lines=10> */
.L_x_294:
[----:B------:R-:W4:Y:S01]  /*c2b0*/  LDC R4, c[0x0][0x65c] ;  /* 0x00019700ff047b82 */ /* 0x000f220000000800 */
[----:B0-2---:R-:W-:Y:S01]  /*c2c0*/  SHF.R.U64 R0, R2, R20, R3 ;  /* 0x0000001402007219 */ /* 0x005fe20000001203 */
[----:B------:R-:W-:Y:S01]  /*c2d0*/  VIADD R5, R14, 0xffffffff ;  /* 0xffffffff0e057836 */ /* 0x000fe20000000000 */
[----:B------:R-:W-:Y:S01]  /*c2e0*/  LOP3.LUT R3, R8, R21, RZ, 0xc0, !PT ;  /* 0x0000001508037212 */ /* 0x000fe200078ec0ff */
[----:B------:R-:W-:Y:S02]  /*c2f0*/  IMAD.MOV R12, RZ, RZ, -R12 ;  /* 0x000000ffff0c7224 */ /* 0x000fe400078e0a0c */
[----:B------:R-:W-:Y:S02]  /*c300*/  IMAD.MOV R2, RZ, RZ, -R0 ;  /* 0x000000ffff027224 */ /* 0x000fe400078e0a00 */
[----:B------:R-:W-:Y:S01]  /*c310*/  IMAD R18, R18, R0, R3 ;  /* 0x0000000012127224 */ /* 0x000fe200078e0203 */
[----:B------:R-:W-:Y:S01]  /*c320*/  LOP3.LUT R3, R10, R5, RZ, 0xc0, !PT ;  /* 0x000000050a037212 */ /* 0x000fe200078ec0ff */
[----:B---3--:R-:W-:-:S02]  /*c330*/  IMAD R0, R2, R26, R11 ;  /* 0x0000001a02007224 */ /* 0x008fc400078e020b */
[----:B------:R-:W-:Y:S02]  /*c340*/  IMAD.MOV.U32 R2, RZ, RZ, 0x1 ;  /* 0x00000001ff027424 */ /* 0x000fe400078e00ff */
[----:B------:R-:W-:-:S03]  /*c350*/  IMAD R3, R0, R14, R3 ;  /* 0x0000000e00037224 */ /* 0x000fc600078e0203 */
[----:B------:R-:W-:Y:S02]  /*c360*/  PRMT R0, R2, 0x7610, R0 ;  /* 0x0000761002007816 */ /* 0x000fe40000000000 */
[----:B----4-:R-:W-:-:S13]  /*c370*/  ISETP.NE.AND P0, PT, R4, 0x1, PT ;  /* 0x000000010400780c */ /* 0x010fda0003f05270 */
[----:B-1----:R-:W-:-:S04]  /*c380*/  @P0 IMAD R15, R13, R12, R16 ;  /* 0x0000000c0d0f0224 */ /* 0x002fc800078e0210 */
[----:B------:R-:W-:-:S05]  /*c390*/  IMAD R18, R18, R27, R15 ;  /* 0x0000001b12127224 */ /* 0x000fca00078e020f */
[----:B------:R-:W-:Y:S02]  /*c3a0*/  SEL R16, R3, R18, !P0 ;  /* 0x0000001203107207 */ /* 0x000fe40004000000 */
[----:B------:R-:W-:-:S07]  /*c3b0*/  SEL R18, R18, R3, !P0 ;  /* 0x0000000312127207 */ /* 0x000fce0004000000 */
.L_x_292:
[----:B------:R-:W-:-:S13]  /*c3c0*/  LOP3.LUT P0, RZ, R0, 0xff, RZ, 0xc0, !PT ;  /* 0x000000ff00ff7812 */ /* 0x000fda000780c0ff */
[----:B------:R-:W-:Y:S05]  /*c3d0*/  @P0 BRA `(.L_x_295) ;  /* 0xffffff4800e80947 */ /* 0x000fea000383ffff */
[----:B------:R-:W-:Y:S05]  /*c3e0*/  EXIT ;  /* 0x000000000000794d */ /* 0x000fea0003800000 */
.L_x_3:
[----:B------:R-:W2:Y:S04]  /*c3f0*/  LDL R19, [R1+0x1c] ;  /* 0x00001c0001137983 */ /* 0x000ea80000100800 */
[----:B0-----:R-:W3:Y:S01]  /*c400*/  LDL R20, [R1+0x18] ;  /* 0x0000180001147983 */ /* 0x001ee20000100800 */
[----:B------:R-:W-:Y:S01]  /*c410*/  IMAD.MOV.U32 R6, RZ, RZ, -0x1 ;  /* 0xffffffffff067424 */ /* 0x000fe200078e00ff */
[----:B------:R-:W-:-:S04]  /*c420*/  ULDC.64 UR4, c[0x0][0x650] ;  /* 0x0001940000047ab9 */ /* 0x000fc80000000a00 */
[----:B------:R0:W-:Y:S01]  /*c430*/  STL [R1+0x8], R6 ;  /* 0x0000080601007387 */ /* 0x0001e20000100800 */
[----:B------:R-:W-:Y:S01]  /*c440*/  PRMT R5, RZ, 0x7610, R5 ;  /* 0x00007610ff057816 */ /* 0x000fe20000000005 */
[----:B------:R-:W-:Y:S02]  /*c450*/  IMAD.MOV.U32 R17, RZ, RZ, -0x1 ;  /* 0xffffffffff117424 */ /* 0x000fe400078e00ff */
[----:B------:R-:W-:Y:S01]  /*c460*/  IMAD.MOV.U32 R16, RZ, RZ, -0x1 ;  /* 0xffffffffff107424 */ /* 0x000fe200078e00ff */
[----:B--2---:R-:W-:-:S04]  /*c470*/  ISETP.GE.U32.AND P0, PT, R19, UR4, PT ;  /* 0x0000000413007c0c */ /* 0x004fc8000bf06070 */
[----:B---3--:R-:W-:-:S13]  /*c480*/  ISETP.GE.U32.AND.EX P0, PT, R20, UR5, PT, P0 ;  /* 0x0000000514007c0c */ /* 0x008fda000bf06100 */
[----:B0-----:R-:W-:Y:S05]  /*c490*/  @P0 BRA `(.L_x_296) ;  /* 0x0000000400680947 */ /* 0x001fea0003800000 */
        /* <DEDUP_REMOVED lines=18> */
.L_x_297:
        /* <DEDUP_REMOVED lines=15> */
[----:B------:R-:W3:Y:S02]  /*c6b0*/  F2I.U32.TRUNC.NTZ R9, R9 ;  /* 0x0000000900097305 */ /* 0x000ee4000020f000 */
[----:B------:R-:W-:Y:S02]  /*c6c0*/  IMAD R3, R5, R17, R8 ;  /* 0x0000001105037224 */ /* 0x000fe400078e0208 */
[----:B------:R-:W-:Y:S02]  /*c6d0*/  IMAD.MOV.U32 R8, RZ, RZ, 0x1 ;  /* 0x00000001ff087424 */ /* 0x000fe400078e00ff */
[----:B------:R-:W-:Y:S01]  /*c6e0*/  IMAD.IADD R3, R7, 0x1, R3 ;  /* 0x0000000107037824 */ /* 0x000fe200078e0203 */
[----:B------:R-:W4:Y:S04]  /*c6f0*/  LDC R14, c[0x0][0x608] ;  /* 0x00018200ff0e7b82 */ /* 0x000f280000000800 */
[----:B0-----:R-:W-:-:S02]  /*c700*/  SHF.R.U64 R10, R6, R18, R3 ;  /* 0x00000012060a7219 */ /* 0x001fc40000001203 */
[----:B------:R-:W-:Y:S02]  /*c710*/  I2FP.F32.U32 R6, R4 ;  /* 0x0000000400067245 */ /* 0x000fe40000201000 */
[----:B------:R-:W0:Y:S01]  /*c720*/  LDC R19, c[0x0][0x658] ;  /* 0x00019600ff137b82 */ /* 0x000e220000000800 */
[----:B-1----:R-:W-:Y:S01]  /*c730*/  ISETP.NE.U32.AND P0, PT, R20, RZ, PT ;  /* 0x000000ff1400720c */ /* 0x002fe20003f05070 */
[----:B---3--:R-:W-:Y:S01]  /*c740*/  IMAD.MOV R5, RZ, RZ, -R9 ;  /* 0x000000ffff057224 */ /* 0x008fe200078e0a09 */
[----:B------:R-:W-:Y:S01]  /*c750*/  SHF.R.U32.HI R3, RZ, R18, R3 ;  /* 0x00000012ff037219 */ /* 0x000fe20000011603 */
[----:B------:R-:W-:Y:S01]  /*c760*/  FMUL R6, R6, UR4 ;  /* 0x0000000406067c20 */ /* 0x000fe20008400000 */
[----:B------:R-:W-:-:S03]  /*c770*/  ISETP.NE.AND.EX P0, PT, R21, RZ, PT, P0 ;  /* 0x000000ff1500720c */ /* 0x000fc60003f05300 */
[----:B------:R-:W1:Y:S01]  /*c780*/  LDC R17, c[0x0][0x148] ;  /* 0x00005200ff117b82 */ /* 0x000e620000000800 */
[----:B--2---:R-:W-:Y:S01]  /*c790*/  IMAD R18, R11, R5, R2 ;  /* 0x000000050b127224 */ /* 0x004fe200078e0202 */
[----:B------:R2:W3:Y:S06]  /*c7a0*/  F2I.U32.TRUNC.NTZ R15, R6 ;  /* 0x00000006000f7305 */ /* 0x0004ec000020f000 */
[----:B------:R-:W1:Y:S01]  /*c7b0*/  LDC R16, c[0x0][0x600] ;  /* 0x00018000ff107b82 */ /* 0x000e620000000800 */
[-CC-:B----4-:R-:W-:Y:S02]  /*c7c0*/  SHF.R.U64 R13, R10, R14.reuse, R3.reuse ;  /* 0x0000000e0a0d7219 */ /* 0x190fe40000001203 */
[----:B------:R-:W-:Y:S01]  /*c7d0*/  SHF.R.U32.HI R2, RZ, R14, R3 ;  /* 0x0000000eff027219 */ /* 0x000fe20000011603 */
[----:B------:R-:W-:-:S04]  /*c7e0*/  IMAD.MOV.U32 R14, RZ, RZ, -0x1 ;  /* 0xffffffffff0e7424 */ /* 0x000fc800078e00ff */
[----:B------:R-:W4:Y:S01]  /*c7f0*/  LDC R22, c[0x0][0x648] ;  /* 0x00019200ff167b82 */ /* 0x000f220000000800 */
[-C--:B0-----:R-:W-:Y:S02]  /*c800*/  SHF.L.U32 R5, R14, R19.reuse, RZ ;  /* 0x000000130e057219 */ /* 0x081fe400000006ff */
[-CC-:B------:R-:W-:Y:S02]  /*c810*/  SHF.R.U64 R14, R13, R19.reuse, R2.reuse ;  /* 0x000000130d0e7219 */ /* 0x180fe40000001202 */
[-C--:B------:R-:W-:Y:S02]  /*c820*/  SHF.R.U32.HI R3, RZ, R19.reuse, R2 ;  /* 0x00000013ff037219 */ /* 0x080fe40000011602 */
[----:B------:R-:W-:Y:S01]  /*c830*/  SHF.L.U32 R19, R8, R19, RZ ;  /* 0x0000001308137219 */ /* 0x000fe200000006ff */
[----:B------:R-:W0:Y:S01]  /*c840*/  LDC R23, c[0x0][0x638] ;  /* 0x00018e00ff177b82 */ /* 0x000e220000000800 */
[----:B------:R-:W-:Y:S01]  /*c850*/  LOP3.LUT R24, RZ, R5, RZ, 0x33, !PT ;  /* 0x00000005ff187212 */ /* 0x000fe200078e33ff */
[----:B------:R-:W-:-:S06]  /*c860*/  IMAD.MOV.U32 R2, RZ, RZ, R14 ;  /* 0x000000ffff027224 */ /* 0x000fcc00078e000e */
[----:B------:R-:W0:Y:S01]  /*c870*/  LDC R25, c[0x0][0x610] ;  /* 0x00018400ff197b82 */ /* 0x000e220000000800 */
[----:B--23--:R-:W-:Y:S05]  /*c880*/  @!P0 BRA `(.L_x_298) ;  /* 0x0000000000288947 */ /* 0x00cfea0003800000 */
[----:B------:R-:W2:Y:S02]  /*c890*/  LDC R5, c[0x0][0x64c] ;  /* 0x00019300ff057b82 */ /* 0x000ea40000000800 */
[----:B--2---:R-:W-:-:S05]  /*c8a0*/  IADD3 R5, P0, R14, R5, RZ ;  /* 0x000000050e057210 */ /* 0x004fca0007f1e0ff */
        /* <DEDUP_REMOVED lines=8> */
.L_x_298:
[----:B------:R-:W2:Y:S01]  /*c930*/  LDC R5, c[0x0][0x65c] ;  /* 0x00019700ff057b82 */ /* 0x000ea20000000800 */
[----:B------:R3:W-:Y:S01]  /*c940*/  STL [R1+0x8], R12 ;  /* 0x0000080c01007387 */ /* 0x0007e20000100800 */
[----:B----4-:R-:W-:Y:S01]  /*c950*/  SHF.R.U64 R3, R2, R22, R3 ;  /* 0x0000001602037219 */ /* 0x010fe20000001203 */
[----:B------:R-:W-:Y:S01]  /*c960*/  IMAD.MOV R15, RZ, RZ, -R15 ;  /* 0x000000ffff0f7224 */ /* 0x000fe200078e0a0f */
[----:B------:R-:W-:Y:S01]  /*c970*/  LOP3.LUT R2, R13, R24, RZ, 0xc0, !PT ;  /* 0x000000180d027212 */ /* 0x000fe200078ec0ff */
[----:B-1----:R-:W-:Y:S01]  /*c980*/  VIADD R7, R16, 0xffffffff ;  /* 0xffffffff10077836 */ /* 0x002fe20000000000 */
[----:B--2---:R-:W-:Y:S01]  /*c990*/  ISETP.NE.AND P0, PT, R5, 0x1, PT ;  /* 0x000000010500780c */ /* 0x004fe20003f05270 */
[----:B------:R-:W-:-:S12]  /*c9a0*/  IMAD.MOV R5, RZ, RZ, -R3 ;  /* 0x000000ffff057224 */ /* 0x000fd800078e0a03 */
[----:B------:R-:W-:Y:S02]  /*c9b0*/  @P0 IMAD R18, R17, R15, R4 ;  /* 0x0000000f11120224 */ /* 0x000fe400078e0204 */
[----:B------:R-:W-:Y:S01]  /*c9c0*/  IMAD R17, R19, R3, R2 ;  /* 0x0000000313117224 */ /* 0x000fe200078e0202 */
[----:B------:R-:W-:Y:S01]  /*c9d0*/  LOP3.LUT R3, R10, R7, RZ, 0xc0, !PT ;  /* 0x000000070a037212 */ /* 0x000fe200078ec0ff */
[----:B0-----:R-:W-:Y:S02]  /*c9e0*/  IMAD R2, R5, R23, R14 ;  /* 0x0000001705027224 */ /* 0x001fe400078e020e */
[----:B------:R-:W-:Y:S02]  /*c9f0*/  IMAD R17, R17, R25, R18 ;  /* 0x0000001911117224 */ /* 0x000fe400078e0212 */
[----:B------:R-:W-:Y:S02]  /*ca00*/  IMAD R2, R2, R16, R3 ;  /* 0x0000001002027224 */ /* 0x000fe400078e0203 */
[----:B------:R-:W-:-:S03]  /*ca10*/  IMAD.MOV.U32 R5, RZ, RZ, 0x1 ;  /* 0x00000001ff057424 */ /* 0x000fc600078e00ff */
[----:B------:R-:W-:Y:S02]  /*ca20*/  SEL R16, R2, R17, !P0 ;  /* 0x0000001102107207 */ /* 0x000fe40004000000 */
[----:B---3--:R-:W-:-:S07]  /*ca30*/  SEL R17, R17, R2, !P0 ;  /* 0x0000000211117207 */ /* 0x008fce0004000000 */
.L_x_296:
[----:B------:R-:W-:-:S08]  /*ca40*/  NOP ;  /* 0x0000000000007918 */ /* 0x000fd00000000000 */
[----:B------:R-:W0:-:S00]  /*ca50*/  USETMAXREG.DEALLOC.CTAPOOL 0x28 ;  /* 0x00000028000079c8 */ /* 0x000e0000080e0500 */
[----:B0-----:R-:W-:-:S13]  /*ca60*/  ISETP.NE.AND P0, PT, R0, RZ, PT ;  /* 0x000000ff0000720c */ /* 0x001fda0003f05270 */
[----:B------:R-:W-:Y:S05]  /*ca70*/  @P0 EXIT ;  /* 0x000000000000094d */ /* 0x000fea0003800000 */
[----:B------:R-:W-:Y:S01]  /*ca80*/  IMAD.MOV.U32 R0, RZ, RZ, 0x1 ;  /* 0x00000001ff007424 */ /* 0x000fe200078e00ff */
[----:B------:R0:W-:Y:S01]  /*ca90*/  STL [R1+0x28], RZ ;  /* 0x000028ff01007387 */ /* 0x0001e20000100800 */
[----:B------:R-:W-:-:S03]  /*caa0*/  LOP3.LUT P0, RZ, R5, 0xff, RZ, 0xc0, !PT ;  /* 0x000000ff05ff7812 */ /* 0x000fc6000780c0ff */
[----:B------:R0:W-:Y:S10]  /*cab0*/  STL [R1+0x2c], R0 ;  /* 0x00002c0001007387 */ /* 0x0001f40000100800 */
[----:B0-----:R-:W-:Y:S05]  /*cac0*/  @!P0 BRA `(.L_x_299) ;  /* 0x0000001800e48947 */ /* 0x001fea0003800000 */
[----:B------:R-:W2:Y:S01]  /*cad0*/  LDL R4, [R1+0x14] ;  /* 0x0000140001047983 */ /* 0x000ea20000100800 */
[----:B------:R-:W0:Y:S01]  /*cae0*/  LDC R0, c[0x0][0x28c] ;  /* 0x0000a300ff007b82 */ /* 0x000e220000000800 */
[----:B------:R-:W-:Y:S01]  /*caf0*/  ULDC UR37, c[0x0][0x658] ;  /* 0x0001960000257ab9 */ /* 0x000fe20000000800 */
[----:B------:R-:W-:Y:S01]  /*cb00*/  UMOV UR5, 0xffffffff ;  /* 0xffffffff00057882 */ /* 0x000fe20000000000 */
[----:B------:R-:W1:Y:S01]  /*cb10*/  S2R R2, SR_TID.X ;  /* 0x0000000000027919 */ /* 0x000e620000002100 */
[----:B------:R-:W-:Y:S01]  /*cb20*/  ULDC UR4, c[0x0][0xc] ;  /* 0x0000030000047ab9 */ /* 0x000fe20000000800 */
[----:B------:R-:W-:Y:S01]  /*cb30*/  USHF.L.U32 UR38, UR5, UR37, URZ ;  /* 0x0000002505267299 */ /* 0x000fe2000800063f */
[----:B------:R-:W-:Y:S01]  /*cb40*/  BSSY B7, `(.L_x_299) ;  /* 0x00001b1000077945 */ /* 0x000fe20003800000 */
[----:B------:R-:W-:Y:S01]  /*cb50*/  UMOV UR6, 0x1 ;  /* 0x0000000100067882 */ /* 0x000fe20000000000 */
[----:B------:R-:W-:Y:S01]  /*cb60*/  ULDC UR5, c[0x0][0x10] ;  /* 0x0000040000057ab9 */ /* 0x000fe20000000800 */
[----:B------:R-:W-:-:S02]  /*cb70*/  USHF.L.U32 UR37, UR6, UR37, URZ ;  /* 0x0000002506257299 */ /* 0x000fc4000800063f */
[----:B------:R-:W-:Y:S01]  /*cb80*/  UIMAD.WIDE.U32 UR4, UR4, UR5, URZ ;  /* 0x00000005040472a5 */ /* 0x000fe2000f8e003f */
[----:B------:R-:W-:Y:S01]  /*cb90*/  ULDC UR6, c[0x0][0x14] ;  /* 0x0000050000067ab9 */ /* 0x000fe20000000800 */
[----:B------:R-:W-:Y:S02]  /*cba0*/  ULDC UR39, c[0x0][0x600] ;  /* 0x0001800000277ab9 */ /* 0x000fe40000000800 */
[----:B------:R-:W-:Y:S02]  /*cbb0*/  UIMAD.WIDE.U32 UR54, UR4, UR6, URZ ;  /* 0x00000006043672a5 */ /* 0x000fe4000f8e003f */
[----:B------:R-:W-:Y:S02]  /*cbc0*/  UIMAD UR45, UR5, UR6, URZ ;  /* 0x00000006052d72a4 */ /* 0x000fe4000f8e023f */
[----:B------:R-:W-:Y:S02]  /*cbd0*/  UIADD3 UR39, UR39, -0x1, URZ ;  /* 0xffffffff27277890 */ /* 0x000fe4000fffe03f */
[----:B------:R-:W-:-:S02]  /*cbe0*/  ULOP3.LUT UR38, URZ, UR38, URZ, 0x33, !UPT ;  /* 0x000000263f267292 */ /* 0x000fc4000f8e333f */
[----:B------:R-:W-:Y:S01]  /*cbf0*/  UIADD3 UR45, UR55, UR45, URZ ;  /* 0x0000002d372d7290 */ /* 0x000fe2000fffe03f */
[----:B0-----:R-:W-:Y:S01]  /*cc00*/  VIADD R0, R0, 0x3f ;  /* 0x0000003f00007836 */ /* 0x001fe20000000000 */
[----:B------:R-:W-:-:S04]  /*cc10*/  ULDC.64 UR46, c[0x0][0x198] ;  /* 0x00006600002e7ab9 */ /* 0x000fc80000000a00 */
[----:B------:R-:W-:-:S04]  /*cc20*/  SHF.R.S32.HI R3, RZ, 0x1f, R0 ;  /* 0x0000001fff037819 */ /* 0x000fc80000011400 */
[----:B------:R-:W-:Y:S01]  /*cc30*/  LEA.HI R3, R3, R0, RZ, 0x6 ;  /* 0x0000000003037211 */ /* 0x000fe200078f30ff */
[----:B------:R-:W-:Y:S01]  /*cc40*/  IMAD.MOV.U32 R0, RZ, RZ, 0x1 ;  /* 0x00000001ff007424 */ /* 0x000fe200078e00ff */
[C---:B-1----:R-:W-:Y:S02]  /*cc50*/  LOP3.LUT P1, RZ, R2.reuse, 0x7f, RZ, 0xc0, !PT ;  /* 0x0000007f02ff7812 */ /* 0x042fe4000782c0ff */
[----:B------:R-:W-:-:S04]  /*cc60*/  LOP3.LUT P0, RZ, R2, 0x1f, RZ, 0xc0, !PT ;  /* 0x0000001f02ff7812 */ /* 0x000fc8000780c0ff */
[----:B------:R-:W-:-:S04]  /*cc70*/  PLOP3.LUT P0, PT, P0, P1, PT, 0x8a, 0x0 ;  /* 0x000000000000781c */ /* 0x000fc80000703172 */
[----:B------:R-:W-:Y:S02]  /*cc80*/  P2R R5, PR, RZ, 0x1 ;  /* 0x00000001ff057803 */ /* 0x000fe40000000000 */
[----:B--2---:R-:W-:Y:S01]  /*cc90*/  LOP3.LUT R2, R4, 0x2, RZ, 0xfc, !PT ;  /* 0x0000000204027812 */ /* 0x004fe200078efcff */
[----:B------:R-:W-:-:S04]  /*cca0*/  IMAD.MOV.U32 R4, RZ, RZ, 0x1 ;  /* 0x00000001ff047424 */ /* 0x000fc800078e00ff */
[----:B------:R0:W-:Y:S04]  /*ccb0*/  STL [R1+0xc], R2 ;  /* 0x00000c0201007387 */ /* 0x0001e80000100800 */
[----:B------:R1:W-:Y:S04]  /*ccc0*/  STL [R1+0x10], R5 ;  /* 0x0000100501007387 */ /* 0x0003e80000100800 */
[----:B------:R1:W-:Y:S01]  /*ccd0*/  STL [R1+0x28], RZ ;  /* 0x000028ff01007387 */ /* 0x0003e20000100800 */
[--C-:B0-----:R-:W-:Y:S02]  /*cce0*/  SHF.R.S32.HI R2, RZ, 0x6, R3.reuse ;  /* 0x00000006ff027819 */ /* 0x101fe40000011403 */
[----:B------:R-:W-:Y:S01]  /*ccf0*/  PRMT R3, R0, 0x7610, R3 ;  /* 0x0000761000037816 */ /* 0x000fe20000000003 */
[----:B------:R1:W-:Y:S02]  /*cd00*/  STL [R1+0x2c], R4 ;  /* 0x00002c0401007387 */ /* 0x0003e40000100800 */
[----:B------:R-:W-:-:S02]  /*cd10*/  VIADD R0, R2, 0x1 ;  /* 0x0000000102007836 */ /* 0x000fc40000000000 */
[----:B------:R1:W-:Y:S04]  /*cd20*/  STL [R1+0x24], R2 ;  /* 0x0000240201007387 */ /* 0x0003e80000100800 */
[----:B------:R1:W-:Y:S04]  /*cd30*/  STL.S16 [R1+0x30], R3 ;  /* 0x0000300301007387 */ /* 0x0003e80000100600 */
[----:B------:R1:W-:Y:S02]  /*cd40*/  STL [R1+0x34], R0 ;  /* 0x0000340001007387 */ /* 0x0003e40000100800 */
.L_x_313:
[----:B------:R-:W-:-:S03]  /*cd50*/  UMOV UR4, 0xffffffff ;  /* 0xffffffff00047882 */ /* 0x000fc60000000000 */
[----:B-1----:R-:W-:Y:S05]  /*cd60*/  BRA.DIV UR4, `(.L_x_300) ;  /* 0x0000001e04187947 */ /* 0x002fea000b800000 */
[----:B------:R-:W-:-:S13]  /*cd70*/  ELECT P6, URZ, PT ;  /* 0x00000000003f782f */ /* 0x000fda00038c0000 */
.L_x_324:
[----:B------:R-:W-:Y:S04]  /*cd80*/  BSSY B6, `(.L_x_301) ;  /* 0x000010a000067945 */ /* 0x000fe80003800000 */
[----:B------:R-:W-:Y:S05]  /*cd90*/  @!P6 BRA `(.L_x_302) ;  /* 0x000000100020e947 */ /* 0x000fea0003800000 */
[----:B-1----:R-:W0:Y:S01]  /*cda0*/  S2R R3, SR_CgaCtaId ;  /* 0x0000000000037919 */ /* 0x002e220000008800 */
[----:B------:R-:W-:-:S04]  /*cdb0*/  MOV R0, 0x400 ;  /* 0x0000040000007802 */ /* 0x000fc80000000f00 */
[----:B0-----:R-:W-:-:S05]  /*cdc0*/  LEA R18, R3, R0, 0x18 ;  /* 0x0000000003127211 */ /* 0x001fca00078ec0ff */
[----:B------:R0:W-:Y:S01]  /*cdd0*/  STL [R1+0x20], R18 ;  /* 0x0000201201007387 */ /* 0x0001e20000100800 */
[----:B------:R-:W-:-:S05]  /*cde0*/  VIADD R0, R18, 0x800 ;  /* 0x0000080012007836 */ /* 0x000fca0000000000 */
[----:B------:R-:W-:-:S13]  /*cdf0*/  LOP3.LUT P0, RZ, R0, 0x9f, RZ, 0xc0, !PT ;  /* 0x0000009f00ff7812 */ /* 0x000fda000780c0ff */
[----:B0-----:R-:W-:Y:S05]  /*ce00*/  @!P0 BRA `(.L_x_303) ;  /* 0x0000000000408947 */ /* 0x001fea0003800000 */
[----:B------:R-:W-:Y:S01]  /*ce10*/  MOV R2, 0x0 ;  /* 0x0000000000027802 */ /* 0x000fe20000000f00 */
[----:B------:R-:W-:Y:S01]  /*ce20*/  ULDC.64 UR4, c[0x4][0x70] ;  /* 0x01001c0000047ab9 */ /* 0x000fe20000000a00 */
[----:B------:R-:W-:Y:S01]  /*ce30*/  ULDC.64 UR6, c[0x4][0x8] ;  /* 0x0100020000067ab9 */ /* 0x000fe20000000a00 */
[----:B------:R-:W-:Y:S02]  /*ce40*/  IMAD.U32 R4, RZ, RZ, UR4 ;  /* 0x00000004ff047e24 */ /* 0x000fe4000f8e00ff */
[----:B------:R-:W-:Y:S01]  /*ce50*/  IMAD.U32 R5, RZ, RZ, UR5 ;  /* 0x00000005ff057e24 */ /* 0x000fe2000f8e00ff */
[----:B------:R-:W0:Y:S01]  /*ce60*/  LDC.64 R2, c[0x4][R2] ;  /* 0x0100000002027b82 */ /* 0x000e220000000a00 */
[----:B------:R-:W-:Y:S01]  /*ce70*/  ULDC.64 UR4, c[0x4][0x78] ;  /* 0x01001e0000047ab9 */ /* 0x000fe20000000a00 */
[----:B------:R-:W-:Y:S02]  /*ce80*/  IMAD.U32 R10, RZ, RZ, UR6 ;  /* 0x00000006ff0a7e24 */ /* 0x000fe4000f8e00ff */
[----:B------:R-:W-:-:S02]  /*ce90*/  IMAD.U32 R6, RZ, RZ, UR4 ;  /* 0x00000004ff067e24 */ /* 0x000fc4000f8e00ff */
[----:B------:R-:W-:Y:S02]  /*cea0*/  IMAD.U32 R7, RZ, RZ, UR5 ;  /* 0x00000005ff077e24 */ /* 0x000fe4000f8e00ff */
[----:B------:R-:W-:Y:S02]  /*ceb0*/  IMAD.U32 R11, RZ, RZ, UR7 ;  /* 0x00000007ff0b7e24 */ /* 0x000fe4000f8e00ff */
[----:B------:R-:W-:Y:S02]  /*cec0*/  IMAD.MOV.U32 R8, RZ, RZ, 0x70 ;  /* 0x00000070ff087424 */ /* 0x000fe400078e00ff */
[----:B------:R-:W-:Y:S02]  /*ced0*/  IMAD.MOV.U32 R12, RZ, RZ, 0x1 ;  /* 0x00000001ff0c7424 */ /* 0x000fe400078e00ff */
[----:B------:R-:W-:-:S07]  /*cee0*/  IMAD.MOV.U32 R13, RZ, RZ, RZ ;  /* 0x000000ffff0d7224 */ /* 0x000fce00078e00ff */
[----:B------:R-:W-:-:S07]  /*cef0*/  LEPC R20, `(.L_x_303) ;  /* 0x000000001014794e */ /* 0x000fce0000000000 */
[----:B0-----:R-:W-:Y:S05]  /*cf00*/  CALL.ABS.NOINC R2 ;  /* 0x0000000002007343 */ /* 0x001fea0003c00000 */
.L_x_303:
[----:B------:R-:W-:-:S05]  /*cf10*/  VIADD R0, R18, 0x20800 ;  /* 0x0002080012007836 */ /* 0x000fca0000000000 */
[----:B------:R-:W-:-:S13]  /*cf20*/  LOP3.LUT P0, RZ, R0, 0x3ff, RZ, 0xc0, !PT ;  /* 0x000003ff00ff7812 */ /* 0x000fda000780c0ff */
[----:B------:R-:W-:Y:S05]  /*cf30*/  @!P0 BRA `(.L_x_304) ;  /* 0x0000000000408947 */ /* 0x000fea0003800000 */
        /* <DEDUP_REMOVED lines=16> */
.L_x_304:
[----:B------:R-:W0:Y:S02]  /*d040*/  LDC R0, c[0x0][0x28c] ;  /* 0x0000a300ff007b82 */ /* 0x000e240000000800 */
[----:B0-----:R-:W-:-:S13]  /*d050*/  ISETP.GE.AND P0, PT, R0, 0x1, PT ;  /* 0x000000010000780c */ /* 0x001fda0003f06270 */
[----:B------:R-:W-:Y:S05]  /*d060*/  @!P0 BRA `(.L_x_302) ;  /* 0x0000000c006c8947 */ /* 0x000fea0003800000 */
[----:B------:R-:W-:Y:S01]  /*d070*/  IMAD.SHL.U32 R0, R17, 0x100, RZ ;  /* 0x0000010011007824 */ /* 0x000fe200078e00ff */
[----:B------:R0:W5:Y:S01]  /*d080*/  LDL R3, [R1+0x34] ;  /* 0x0000340001037983 */ /* 0x0001620000100800 */
[----:B------:R-:W-:Y:S02]  /*d090*/  IMAD.SHL.U32 R4, R16, 0x80, RZ ;  /* 0x0000008010047824 */ /* 0x000fe400078e00ff */
[C---:B------:R-:W-:Y:S02]  /*d0a0*/  VIADD R8, R0.reuse, 0x8 ;  /* 0x0000000800087836 */ /* 0x040fe40000000000 */
[----:B------:R-:W-:Y:S01]  /*d0b0*/  IMAD.MOV.U32 R2, RZ, RZ, RZ ;  /* 0x000000ffff027224 */ /* 0x000fe200078e00ff */
[----:B------:R1:W-:Y:S01]  /*d0c0*/  STL [R1+0x4], R4 ;  /* 0x0000040401007387 */ /* 0x0003e20000100800 */
[----:B------:R-:W-:-:S03]  /*d0d0*/  VIADD R6, R0, 0x10 ;  /* 0x0000001000067836 */ /* 0x000fc60000000000 */
[----:B------:R0:W5:Y:S01]  /*d0e0*/  LDL R5, [R1+0x28] ;  /* 0x0000280001057983 */ /* 0x0001620000100800 */
[C---:B------:R-:W-:Y:S02]  /*d0f0*/  VIADD R7, R0.reuse, 0x18 ;  /* 0x0000001800077836 */ /* 0x040fe40000000000 */
[C---:B------:R-:W-:Y:S01]  /*d100*/  VIADD R9, R0.reuse, 0x28 ;  /* 0x0000002800097836 */ /* 0x040fe20000000000 */
[----:B-1----:R0:W5:Y:S01]  /*d110*/  LDL R4, [R1+0x2c] ;  /* 0x00002c0001047983 */ /* 0x0021620000100800 */
[C---:B------:R-:W-:Y:S02]  /*d120*/  VIADD R10, R0.reuse, 0x30 ;  /* 0x00000030000a7836 */ /* 0x040fe40000000000 */
[C---:B------:R-:W-:Y:S01]  /*d130*/  VIADD R11, R0.reuse, 0x38 ;  /* 0x00000038000b7836 */ /* 0x040fe20000000000 */
[----:B------:R1:W-:Y:S01]  /*d140*/  STL [R1], R8 ;  /* 0x0000000801007387 */ /* 0x0003e20000100800 */
[C---:B------:R-:W-:Y:S02]  /*d150*/  VIADD R12, R0.reuse, 0x40 ;  /* 0x00000040000c7836 */ /* 0x040fe40000000000 */
[----:B------:R-:W-:-:S02]  /*d160*/  VIADD R13, R0, 0x48 ;  /* 0x00000048000d7836 */ /* 0x000fc40000000000 */
[C---:B------:R-:W-:Y:S02]  /*d170*/  VIADD R14, R0.reuse, 0x50 ;  /* 0x00000050000e7836 */ /* 0x040fe40000000000 */
[C---:B------:R-:W-:Y:S02]  /*d180*/  VIADD R15, R0.reuse, 0x58 ;  /* 0x00000058000f7836 */ /* 0x040fe40000000000 */
[C---:B------:R-:W-:Y:S02]  /*d190*/  VIADD R16, R0.reuse, 0x60 ;  /* 0x0000006000107836 */ /* 0x040fe40000000000 */
[C---:B-1----:R-:W-:Y:S02]  /*d1a0*/  VIADD R8, R0.reuse, 0x20 ;  /* 0x0000002000087836 */ /* 0x042fe40000000000 */
[C---:B------:R-:W-:Y:S02]  /*d1b0*/  VIADD R17, R0.reuse, 0x68 ;  /* 0x0000006800117836 */ /* 0x040fe40000000000 */
[----:B------:R-:W-:-:S02]  /*d1c0*/  VIADD R18, R0, 0x70 ;  /* 0x0000007000127836 */ /* 0x000fc40000000000 */
[C---:B------:R-:W-:Y:S02]  /*d1d0*/  VIADD R19, R0.reuse, 0x78 ;  /* 0x0000007800137836 */ /* 0x040fe40000000000 */
[C---:B------:R-:W-:Y:S02]  /*d1e0*/  VIADD R20, R0.reuse, 0x80 ;  /* 0x0000008000147836 */ /* 0x040fe40000000000 */
[C---:B------:R-:W-:Y:S02]  /*d1f0*/  VIADD R21, R0.reuse, 0x88 ;  /* 0x0000008800157836 */ /* 0x040fe40000000000 */
[C---:B------:R-:W-:Y:S02]  /*d200*/  VIADD R22, R0.reuse, 0x90 ;  /* 0x0000009000167836 */ /* 0x040fe40000000000 */
        /* <DEDUP_REMOVED lines=12> */
[----:B0-----:R-:W-:-:S07]  /*d2d0*/  VIADD R35, R0, 0xf8 ;  /* 0x000000f800237836 */ /* 0x001fce0000000000 */
.L_x_308:
[----:B------:R0:W-:Y:S04]  /*d2e0*/  STL [R1+0x38], R0 ;  /* 0x0000380001007387 */ /* 0x0001e80000100800 */
[----:B0-----:R-:W2:Y:S01]  /*d2f0*/  LDL R0, [R1+0x20] ;  /* 0x0000200001007983 */ /* 0x001ea20000100800 */
[----:B-----5:R-:W-:Y:S01]  /*d300*/  SHF.L.U32 R37, R4, 0x1f, RZ ;  /* 0x0000001f04257819 */ /* 0x020fe200000006ff */
[----:B--2---:R-:W-:Y:S02]  /*d310*/  IMAD R36, R5, 0x8, R0 ;  /* 0x0000000805247824 */ /* 0x004fe400078e0200 */
[----:B------:R0:W5:Y:S02]  /*d320*/  LDL.LU R0, [R1+0x38] ;  /* 0x0000380001007983 */ /* 0x0001640000300800 */
[----:B------:R-:W1:Y:S02]  /*d330*/  SYNCS.PHASECHK.TRANS64.TRYWAIT P0, [R36+URZ+0x10], R37 ;  /* 0x00001025240075a7 */ /* 0x000e64000800017f */
[----:B01----:R-:W-:Y:S05]  /*d340*/  @!P0 BRA `(.L_x_305) ;  /* 0x0000001400c08947 */ /* 0x003fea0003800000 */
.L_x_325:
[----:B------:R1:W-:Y:S04]  /*d350*/  STL [R1+0x3c], R2 ;  /* 0x00003c0201007387 */ /* 0x0003e80000100800 */
[----:B-----5:R2:W-:Y:S01]  /*d360*/  STL [R1+0x38], R0 ;  /* 0x0000380001007387 */ /* 0x0205e20000100800 */
[----:B-1----:R-:W1:Y:S03]  /*d370*/  S2R R2, SR_TID.X ;  /* 0x0000000000027919 */ /* 0x002e660000002100 */
[----:B--2---:R-:W2:Y:S01]  /*d380*/  LDL R0, [R1+0xc] ;  /* 0x00000c0001007983 */ /* 0x004ea20000100800 */
[----:B-1----:R-:W-:-:S03]  /*d390*/  LOP3.LUT P0, RZ, R2, 0x7f, RZ, 0xc0, !PT ;  /* 0x0000007f02ff7812 */ /* 0x002fc6000780c0ff */
[----:B------:R1:W5:Y:S10]  /*d3a0*/  LDL.LU R2, [R1+0x3c] ;  /* 0x00003c0001027983 */ /* 0x0003740000300800 */
[----:B0-----:R-:W0:Y:S02]  /*d3b0*/  @!P0 LDC R37, c[0x0][0x500] ;  /* 0x00014000ff258b82 */ /* 0x001e240000000800 */
[----:B0-----:R2:W-:Y:S02]  /*d3c0*/  @!P0 SYNCS.ARRIVE.TRANS64 RZ, [R36+URZ], R37 ;  /* 0x0000002524ff89a7 */ /* 0x0015e4000800003f */
[----:B--2---:R-:W-:-:S02]  /*d3d0*/  PRMT R37, R0, 0x9910, RZ ;  /* 0x0000991000257816 */ /* 0x004fc400000000ff */
[----:B------:R1:W5:Y:S02]  /*d3e0*/  LDL.LU R0, [R1+0x38] ;  /* 0x0000380001007983 */ /* 0x0003640000300800 */
[----:B------:R-:W-:-:S13]  /*d3f0*/  ISETP.NE.AND P0, PT, R37, 0x2, PT ;  /* 0x000000022500780c */ /* 0x000fda0003f05270 */
[----:B-1----:R-:W-:Y:S05]  /*d400*/  @P0 BRA `(.L_x_306) ;  /* 0x0000000000040947 */ /* 0x002fea0003800000 */
[----:B------:R-:W-:Y:S01]  /*d410*/  BPT.TRAP 0x1 ;  /* 0x000000040000795c */ /* 0x000fe20000300000 */
.L_x_306:
[----:B-----5:R0:W-:Y:S04]  /*d420*/  STL [R1+0x38], R0 ;  /* 0x0000380001007387 */ /* 0x0201e80000100800 */
[----:B0-----:R-:W2:Y:S02]  /*d430*/  LDL R0, [R1+0x10] ;  /* 0x0000100001007983 */ /* 0x001ea40000100800 */
[----:B--2---:R-:W-:Y:S02]  /*d440*/  ISETP.NE.AND P0, PT, R0, RZ, PT ;  /* 0x000000ff0000720c */ /* 0x004fe40003f05270 */
[----:B------:R0:W5:Y:S11]  /*d450*/  LDL.LU R0, [R1+0x38] ;  /* 0x0000380001007983 */ /* 0x0001760000300800 */
[----:B0-----:R-:W-:Y:S05]  /*d460*/  @P0 BRA `(.L_x_307) ;  /* 0x0000000000040947 */ /* 0x001fea0003800000 */
[----:B------:R-:W-:Y:S01]  /*d470*/  BPT.TRAP 0x1 ;  /* 0x000000040000795c */ /* 0x000fe20000300000 */
.L_x_307:
[----:B------:R0:W-:Y:S04]  /*d480*/  STL [R1+0x40], R35 ;  /* 0x0000402301007387 */ /* 0x0001e80000100800 */
[----:B0-----:R-:W2:Y:S04]  /*d490*/  LDL R35, [R1+0x20] ;  /* 0x0000200001237983 */ /* 0x001ea80000100800 */
[----:B------:R0:W-:Y:S04]  /*d4a0*/  STL [R1+0x3c], R3 ;  /* 0x00003c0301007387 */ /* 0x0001e80000100800 */
[----:B0-----:R-:W3:Y:S04]  /*d4b0*/  LDL R3, [R1+0x8] ;  /* 0x0000080001037983 */ /* 0x001ee80000100800 */
[----:B------:R0:W-:Y:S04]  /*d4c0*/  STL [R1+0x38], R4 ;  /* 0x0000380401007387 */ /* 0x0001e80000100800 */
[----:B0-----:R-:W4:Y:S01]  /*d4d0*/  LDL R4, [R1] ;  /* 0x0000000001047983 */ /* 0x001f220000100800 */
[----:B------:R-:W-:Y:S01]  /*d4e0*/  R2UR UR9, R36 ;  /* 0x00000000240972ca */ /* 0x000fe200000e0000 */
[----:B------:R-:W-:Y:S01]  /*d4f0*/  UIADD3 UR14, UP0, UR46, 0xf0, URZ ;  /* 0x000000f02e0e7890 */ /* 0x000fe2000ff1e03f */
[----:B------:R-:W-:-:S02]  /*d500*/  R2UR UR11, R2 ;  /* 0x00000000020b72ca */ /* 0x000fc400000e0000 */
[----:B-----5:R-:W-:Y:S01]  /*d510*/  R2UR UR10, R0 ;  /* 0x00000000000a72ca */ /* 0x020fe200000e0000 */
[----:B------:R-:W-:Y:S01]  /*d520*/  UIADD3.X UR15, URZ, UR47, URZ, UP0, !UPT ;  /* 0x0000002f3f0f7290 */ /* 0x000fe200087fe43f */
[----:B------:R-:W-:Y:S02]  /*d530*/  R2UR UR34, R6 ;  /* 0x00000000062272ca */ /* 0x000fe400000e0000 */
[----:B------:R-:W-:Y:S02]  /*d540*/  R2UR UR26, R7 ;  /* 0x00000000071a72ca */ /* 0x000fe400000e0000 */
[----:B------:R-:W-:Y:S01]  /*d550*/  R2UR UR18, R8 ;  /* 0x00000000081272ca */ /* 0x000fe200000e0000 */
[----:B------:R-:W-:Y:S01]  /*d560*/  UMOV UR6, 0x0 ;  /* 0x0000000000067882 */ /* 0x000fe20000000000 */
[----:B------:R-:W-:Y:S01]  /*d570*/  UMOV UR7, 0x10000000 ;  /* 0x1000000000077882 */ /* 0x000fe20000000000 */
[----:B------:R-:W-:Y:S01]  /*d580*/  UMOV UR49, UR9 ;  /* 0x0000000900317c82 */ /* 0x000fe20008000000 */
[----:B------:R-:W-:Y:S01]  /*d590*/  UMOV UR33, UR9 ;  /* 0x0000000900217c82 */ /* 0x000fe20008000000 */
[----:B------:R-:W-:Y:S01]  /*d5a0*/  UMOV UR51, UR11 ;  /* 0x0000000b00337c82 */ /* 0x000fe20008000000 */
[----:B------:R-:W-:Y:S01]  /*d5b0*/  UMOV UR35, UR11 ;  /* 0x0000000b00237c82 */ /* 0x000fe20008000000 */
[----:B------:R-:W-:Y:S01]  /*d5c0*/  UMOV UR25, UR9 ;  /* 0x0000000900197c82 */ /* 0x000fe20008000000 */
[----:B------:R-:W-:Y:S01]  /*d5d0*/  UMOV UR27, UR11 ;  /* 0x0000000b001b7c82 */ /* 0x000fe20008000000 */
[----:B------:R-:W-:Y:S01]  /*d5e0*/  UMOV UR17, UR9 ;  /* 0x0000000900117c82 */ /* 0x000fe20008000000 */
[----:B------:R-:W-:Y:S01]  /*d5f0*/  R2UR UR42, R10 ;  /* 0x000000000a2a72ca */ /* 0x000fe200000e0000 */
[----:B------:R-:W-:Y:S01]  /*d600*/  UMOV UR19, UR11 ;  /* 0x0000000b00137c82 */ /* 0x000fe20008000000 */
[----:B--2---:R-:W-:-:S05]  /*d610*/  IMAD R36, R5, 0x10000, R35 ;  /* 0x0001000005247824 */ /* 0x004fca00078e0223 */
[----:B------:R-:W-:Y:S01]  /*d620*/  R2UR UR5, R36 ;  /* 0x00000000240572ca */ /* 0x000fe200000e0000 */
[----:B------:R-:W-:Y:S02]  /*d630*/  IMAD R36, R5, 0x8000, R35 ;  /* 0x0000800005247824 */ /* 0x000fe400078e0223 */
[----:B------:R-:W2:Y:S01]  /*d640*/  LDL.LU R35, [R1+0x40] ;  /* 0x0000400001237983 */ /* 0x000ea20000300800 */
[----:B---3--:R-:W-:-:S03]  /*d650*/  R2UR UR12, R3 ;  /* 0x00000000030c72ca */ /* 0x008fc600000e0000 */
[----:B------:R-:W3:Y:S01]  /*d660*/  LDL.LU R3, [R1+0x3c] ;  /* 0x00003c0001037983 */ /* 0x000ee20000300800 */
[----:B----4-:R-:W-:-:S03]  /*d670*/  R2UR UR50, R4 ;  /* 0x00000000043272ca */ /* 0x010fc600000e0000 */
[----:B------:R-:W4:Y:S02]  /*d680*/  LDL R4, [R1+0x4] ;  /* 0x0000040001047983 */ /* 0x000f240000100800 */
[----:B------:R-:W-:Y:S01]  /*d690*/  UIADD3 UR8, UR5, 0x800, URZ ;  /* 0x0000080005087890 */ /* 0x000fe2000fffe03f */
[----:B------:R-:W-:Y:S01]  /*d6a0*/  R2UR UR58, R25 ;  /* 0x00000000193a72ca */ /* 0x000fe200000e0000 */
[----:B------:R-:W-:Y:S01]  /*d6b0*/  UIADD3 UR48, UR5, 0x1000, URZ ;  /* 0x0000100005307890 */ /* 0x000fe2000fffe03f */
[----:B------:R-:W-:Y:S01]  /*d6c0*/  R2UR UR4, R36 ;  /* 0x00000000240472ca */ /* 0x000fe200000e0000 */
[----:B------:R-:W-:Y:S02]  /*d6d0*/  UIADD3 UR32, UR5, 0x1800, URZ ;  /* 0x0000180005207890 */ /* 0x000fe4000fffe03f */
[----:B------:R-:W-:Y:S02]  /*d6e0*/  UIADD3 UR24, UR5, 0x2000, URZ ;  /* 0x0000200005187890 */ /* 0x000fe4000fffe03f */
[----:B------:R-:W-:Y:S01]  /*d6f0*/  UIADD3 UR16, UR5, 0x2800, URZ ;  /* 0x0000280005107890 */ /* 0x000fe2000fffe03f */
[----:B------:R0:W-:Y:S01]  /*d700*/  UTMALDG.3D [UR8], [UR14], desc[UR6] ;  /* 0x000006080e0075b4 */ /* 0x0001e20008011000 */
[----:B------:R-:W-:Y:S01]  /*d710*/  UMOV UR52, UR12 ;  /* 0x0000000c00347c82 */ /* 0x000fe20008000000 */
[----:B------:R-:W-:Y:S01]  /*d720*/  UMOV UR36, UR12 ;  /* 0x0000000c00247c82 */ /* 0x000fe20008000000 */
[----:B------:R-:W-:Y:S01]  /*d730*/  UMOV UR28, UR12 ;  /* 0x0000000c001c7c82 */ /* 0x000fe20008000000 */
[----:B------:R-:W-:Y:S01]  /*d740*/  UMOV UR20, UR12 ;  /* 0x0000000c00147c82 */ /* 0x000fe20008000000 */
[----:B------:R-:W-:Y:S01]  /*d750*/  UTMALDG.3D [UR48], [UR14], desc[UR6] ;  /* 0x000006300e0075b4 */ /* 0x000fe20008011000 */
[----:B------:R-:W-:Y:S01]  /*d760*/  UIADD3 UR40, UR5, 0x3800, URZ ;  /* 0x0000380005287890 */ /* 0x000fe2000fffe03f */
[----:B------:R1:W-:Y:S01]  /*d770*/  UTMALDG.3D [UR32], [UR14], desc[UR6] ;  /* 0x000006200e0075b4 */ /* 0x0003e20008011000 */
[----:B0-----:R-:W-:Y:S01]  /*d780*/  R2UR UR10, R9 ;  /* 0x00000000090a72ca */ /* 0x001fe200000e0000 */
[----:B------:R0:W-:Y:S01]  /*d790*/  UTMALDG.3D [UR24], [UR14], desc[UR6] ;  /* 0x000006180e0075b4 */ /* 0x0001e20008011000 */
[----:B------:R-:W-:Y:S01]  /*d7a0*/  UIADD3 UR8, UR5, 0x3000, URZ ;  /* 0x0000300005087890 */ /* 0x000fe2000fffe03f */
[----:B------:R0:W-:Y:S01]  /*d7b0*/  UTMALDG.3D [UR16], [UR14], desc[UR6] ;  /* 0x000006100e0075b4 */ /* 0x0001e20008011000 */
[----:B-1----:R-:W-:Y:S01]  /*d7c0*/  R2UR UR34, R11 ;  /* 0x000000000b2272ca */ /* 0x002fe200000e0000 */
[----:B------:R-:W-:-:S08]  /*d7d0*/  UIADD3 UR32, UR5, 0x4000, URZ ;  /* 0x0000400005207890 */ /* 0x000fd0000fffe03f */
[----:B------:R1:W-:Y:S01]  /*d7e0*/  UTMALDG.3D [UR8], [UR14], desc[UR6] ;  /* 0x000006080e0075b4 */ /* 0x0003e20008011000 */
[----:B0-----:R-:W-:Y:S01]  /*d7f0*/  R2UR UR26, R12 ;  /* 0x000000000c1a72ca */ /* 0x001fe200000e0000 */
[----:B------:R-:W-:Y:S01]  /*d800*/  UIADD3 UR24, UR5, 0x4800, URZ ;  /* 0x0000480005187890 */ /* 0x000fe2000fffe03f */
[----:B------:R-:W-:Y:S01]  /*d810*/  R2UR UR18, R13 ;  /* 0x000000000d1272ca */ /* 0x000fe200000e0000 */
[----:B------:R-:W-:Y:S01]  /*d820*/  UIADD3 UR16, UR5, 0x5000, URZ ;  /* 0x0000500005107890 */ /* 0x000fe2000fffe03f */
[----:B------:R-:W-:Y:S01]  /*d830*/  UMOV UR41, UR9 ;  /* 0x0000000900297c82 */ /* 0x000fe20008000000 */
[----:B------:R-:W-:Y:S01]  /*d840*/  UMOV UR43, UR11 ;  /* 0x0000000b002b7c82 */ /* 0x000fe20008000000 */
[----:B------:R-:W-:Y:S01]  /*d850*/  UMOV UR44, UR12 ;  /* 0x0000000c002c7c82 */ /* 0x000fe20008000000 */
[----:B------:R-:W-:Y:S01]  /*d860*/  R2UR UR50, R15 ;  /* 0x000000000f3272ca */ /* 0x000fe200000e0000 */
[----:B------:R-:W-:Y:S01]  /*d870*/  UTMALDG.3D [UR40], [UR14], desc[UR6] ;  /* 0x000006280e0075b4 */ /* 0x000fe20008011000 */
[----:B-1----:R-:W-:Y:S01]  /*d880*/  R2UR UR10, R14 ;  /* 0x000000000e0a72ca */ /* 0x002fe200000e0000 */
[----:B------:R-:W-:Y:S01]  /*d890*/  UIADD3 UR8, UR5, 0x5800, URZ ;  /* 0x0000580005087890 */ /* 0x000fe2000fffe03f */
[----:B------:R0:W-:Y:S01]  /*d8a0*/  UTMALDG.3D [UR32], [UR14], desc[UR6] ;  /* 0x000006200e0075b4 */ /* 0x0001e20008011000 */
[----:B------:R-:W-:Y:S01]  /*d8b0*/  UIADD3 UR48, UR5, 0x6000, URZ ;  /* 0x0000600005307890 */ /* 0x000fe2000fffe03f */
[----:B------:R1:W-:Y:S02]  /*d8c0*/  UTMALDG.3D [UR24], [UR14], desc[UR6] ;  /* 0x000006180e0075b4 */ /* 0x0003e40008011000 */
[----:B------:R1:W-:Y:S01]  /*d8d0*/  UTMALDG.3D [UR16], [UR14], desc[UR6] ;  /* 0x000006100e0075b4 */ /* 0x0003e20008011000 */
[----:B0-----:R-:W-:Y:S01]  /*d8e0*/  R2UR UR34, R16 ;  /* 0x00000000102272ca */ /* 0x001fe200000e0000 */
[----:B------:R-:W-:-:S05]  /*d8f0*/  UIADD3 UR32, UR5, 0x6800, URZ ;  /* 0x0000680005207890 */ /* 0x000fca000fffe03f */
[----:B------:R0:W-:Y:S01]  /*d900*/  UTMALDG.3D [UR8], [UR14], desc[UR6] ;  /* 0x000006080e0075b4 */ /* 0x0001e20008011000 */
[----:B-1----:R-:W-:Y:S01]  /*d910*/  R2UR UR26, R17 ;  /* 0x00000000111a72ca */ /* 0x002fe200000e0000 */
[----:B------:R-:W-:Y:S01]  /*d920*/  UIADD3 UR24, UR5, 0x7000, URZ ;  /* 0x0000700005187890 */ /* 0x000fe2000fffe03f */
[----:B------:R-:W-:Y:S01]  /*d930*/  UTMALDG.3D [UR48], [UR14], desc[UR6] ;  /* 0x000006300e0075b4 */ /* 0x000fe20008011000 */
[----:B------:R-:W-:Y:S01]  /*d940*/  R2UR UR18, R18 ;  /* 0x00000000121272ca */ /* 0x000fe200000e0000 */
[----:B------:R-:W-:Y:S02]  /*d950*/  UIADD3 UR16, UR5, 0x7800, URZ ;  /* 0x0000780005107890 */ /* 0x000fe4000fffe03f */
[----:B------:R1:W-:Y:S01]  /*d960*/  UTMALDG.3D [UR32], [UR14], desc[UR6] ;  /* 0x000006200e0075b4 */ /* 0x0003e20008011000 */
[----:B------:R-:W-:Y:S02]  /*d970*/  R2UR UR42, R20 ;  /* 0x00000000142a72ca */ /* 0x000fe400000e0000 */
[----:B0-----:R-:W-:-:S04]  /*d980*/  R2UR UR10, R19 ;  /* 0x00000000130a72ca */ /* 0x001fc800000e0000 */
[----:B------:R0:W-:Y:S01]  /*d990*/  UTMALDG.3D [UR24], [UR14], desc[UR6] ;  /* 0x000006180e0075b4 */ /* 0x0001e20008011000 */
[----:B------:R-:W-:Y:S02]  /*d9a0*/  UIADD3 UR8, UR5, 0x8000, URZ ;  /* 0x0000800005087890 */ /* 0x000fe4000fffe03f */
[----:B------:R-:W-:Y:S01]  /*d9b0*/  UIADD3 UR40, UR5, 0x8800, URZ ;  /* 0x0000880005287890 */ /* 0x000fe2000fffe03f */
[----:B------:R0:W-:Y:S01]  /*d9c0*/  UTMALDG.3D [UR16], [UR14], desc[UR6] ;  /* 0x000006100e0075b4 */ /* 0x0001e20008011000 */
[----:B-1----:R-:W-:Y:S01]  /*d9d0*/  R2UR UR34, R21 ;  /* 0x00000000152272ca */ /* 0x002fe200000e0000 */
[----:B------:R-:W-:-:S04]  /*d9e0*/  UIADD3 UR32, UR5, 0x9000, URZ ;  /* 0x0000900005207890 */ /* 0x000fc8000fffe03f */
[----:B------:R1:W-:Y:S01]  /*d9f0*/  UTMALDG.3D [UR8], [UR14], desc[UR6] ;  /* 0x000006080e0075b4 */ /* 0x0003e20008011000 */
[----:B0-----:R-:W-:Y:S01]  /*da00*/  R2UR UR26, R22 ;  /* 0x00000000161a72ca */ /* 0x001fe200000e0000 */
[----:B------:R-:W-:Y:S01]  /*da10*/  UIADD3 UR24, UR5, 0x9800, URZ ;  /* 0x0000980005187890 */ /* 0x000fe2000fffe03f */
[----:B------:R0:W-:Y:S01]  /*da20*/  UTMALDG.3D [UR40], [UR14], desc[UR6] ;  /* 0x000006280e0075b4 */ /* 0x0001e20008011000 */
[----:B------:R-:W-:Y:S01]  /*da30*/  R2UR UR18, R23 ;  /* 0x00000000171272ca */ /* 0x000fe200000e0000 */
[----:B------:R-:W-:Y:S01]  /*da40*/  UIADD3 UR16, UR5, 0xa000, URZ ;  /* 0x0000a00005107890 */ /* 0x000fe2000fffe03f */
[----:B------:R-:W-:Y:S02]  /*da50*/  R2UR UR50, R26 ;  /* 0x000000001a3272ca */ /* 0x000fe400000e0000 */
[----:B------:R0:W-:Y:S01]  /*da60*/  UTMALDG.3D [UR32], [UR14], desc[UR6] ;  /* 0x000006200e0075b4 */ /* 0x0001e20008011000 */
[----:B------:R-:W-:Y:S01]  /*da70*/  UIADD3 UR56, UR5, 0xb000, URZ ;  /* 0x0000b00005387890 */ /* 0x000fe2000fffe03f */
[----:B-1----:R-:W-:Y:S01]  /*da80*/  R2UR UR10, R24 ;  /* 0x00000000180a72ca */ /* 0x002fe200000e0000 */
[----:B------:R-:W-:-:S03]  /*da90*/  UIADD3 UR8, UR5, 0xa800, URZ ;  /* 0x0000a80005087890 */ /* 0x000fc6000fffe03f */
[----:B------:R1:W-:Y:S01]  /*daa0*/  UTMALDG.3D [UR24], [UR14], desc[UR6] ;  /* 0x000006180e0075b4 */ /* 0x0003e20008011000 */
[----:B------:R-:W-:Y:S01]  /*dab0*/  UIADD3 UR48, UR5, 0xb800, URZ ;  /* 0x0000b80005307890 */ /* 0x000fe2000fffe03f */
[----:B0-----:R-:W-:Y:S01]  /*dac0*/  R2UR UR42, R27 ;  /* 0x000000001b2a72ca */ /* 0x001fe200000e0000 */
[----:B------:R0:W-:Y:S01]  /*dad0*/  UTMALDG.3D [UR16], [UR14], desc[UR6] ;  /* 0x000006100e0075b4 */ /* 0x0001e20008011000 */
[----:B------:R-:W-:Y:S01]  /*dae0*/  UIADD3 UR40, UR5, 0xc000, URZ ;  /* 0x0000c00005287890 */ /* 0x000fe2000fffe03f */
[----:B------:R-:W-:Y:S01]  /*daf0*/  R2UR UR34, R28 ;  /* 0x000000001c2272ca */ /* 0x000fe200000e0000 */
[----:B------:R-:W-:-:S03]  /*db00*/  UIADD3 UR32, UR5, 0xc800, URZ ;  /* 0x0000c80005207890 */ /* 0x000fc6000fffe03f */
[----:B------:R-:W-:Y:S01]  /*db10*/  UTMALDG.3D [UR8], [UR14], desc[UR6] ;  /* 0x000006080e0075b4 */ /* 0x000fe20008011000 */
[----:B-1----:R-:W-:Y:S01]  /*db20*/  R2UR UR26, R29 ;  /* 0x000000001d1a72ca */ /* 0x002fe200000e0000 */
[----:B------:R-:W-:Y:S01]  /*db30*/  UIADD3 UR24, UR5, 0xd000, URZ ;  /* 0x0000d00005187890 */ /* 0x000fe2000fffe03f */
[----:B0-----:R-:W-:Y:S01]  /*db40*/  R2UR UR18, R30 ;  /* 0x000000001e1272ca */ /* 0x001fe200000e0000 */
[----:B------:R-:W-:Y:S01]  /*db50*/  UIADD3 UR16, UR5, 0xd800, URZ ;  /* 0x0000d80005107890 */ /* 0x000fe2000fffe03f */
[----:B------:R-:W-:Y:S01]  /*db60*/  UMOV UR57, UR9 ;  /* 0x0000000900397c82 */ /* 0x000fe20008000000 */
[----:B------:R-:W-:Y:S01]  /*db70*/  UMOV UR59, UR11 ;  /* 0x0000000b003b7c82 */ /* 0x000fe20008000000 */
[----:B------:R-:W-:Y:S02]  /*db80*/  UMOV UR60, UR12 ;  /* 0x0000000c003c7c82 */ /* 0x000fe40008000000 */
[----:B------:R-:W-:Y:S01]  /*db90*/  UTMALDG.3D [UR56], [UR14], desc[UR6] ;  /* 0x000006380e0075b4 */ /* 0x000fe20008011000 */
[----:B------:R-:W-:Y:S01]  /*dba0*/  UTMALDG.3D [UR48], [UR14], desc[UR6] ;  /* 0x000006300e0075b4 */ /* 0x000fe20008011000 */
[----:B------:R-:W-:Y:S01]  /*dbb0*/  UTMALDG.3D [UR40], [UR14], desc[UR6] ;  /* 0x000006280e0075b4 */ /* 0x000fe20008011000 */
[----:B------:R-:W-:Y:S02]  /*dbc0*/  UTMALDG.3D [UR32], [UR14], desc[UR6] ;  /* 0x000006200e0075b4 */ /* 0x000fe40008011000 */
[----:B------:R-:W-:Y:S02]  /*dbd0*/  UTMALDG.3D [UR24], [UR14], desc[UR6] ;  /* 0x000006180e0075b4 */ /* 0x000fe40008011000 */
[----:B------:R4:W-:Y:S02]  /*dbe0*/  UTMALDG.3D [UR16], [UR14], desc[UR6] ;  /* 0x000006100e0075b4 */ /* 0x0009e40008011000 */
[----:B----4-:R-:W-:-:S02]  /*dbf0*/  R2UR UR19, R4 ;  /* 0x00000000041372ca */ /* 0x010fc400000e0000 */
[----:B------:R-:W4:Y:S01]  /*dc00*/  LDL.LU R4, [R1+0x38] ;  /* 0x0000380001047983 */ /* 0x000f220000300800 */
[----:B------:R-:W-:Y:S01]  /*dc10*/  R2UR UR10, R31 ;  /* 0x000000001f0a72ca */ /* 0x000fe200000e0000 */
[----:B------:R-:W-:Y:S01]  /*dc20*/  UIADD3 UR8, UR5, 0xe000, URZ ;  /* 0x0000e00005087890 */ /* 0x000fe2000fffe03f */
[----:B------:R-:W-:Y:S01]  /*dc30*/  R2UR UR50, R32 ;  /* 0x00000000203272ca */ /* 0x000fe200000e0000 */
[----:B---3--:R-:W-:Y:S01]  /*dc40*/  VIADD R3, R3, 0xffffffff ;  /* 0xffffffff03037836 */ /* 0x008fe20000000000 */
[----:B------:R-:W-:Y:S02]  /*dc50*/  R2UR UR42, R33 ;  /* 0x00000000212a72ca */ /* 0x000fe400000e0000 */
[----:B------:R-:W-:Y:S01]  /*dc60*/  R2UR UR34, R34 ;  /* 0x00000000222272ca */ /* 0x000fe200000e0000 */
[----:B------:R-:W-:Y:S01]  /*dc70*/  UIADD3 UR22, UP0, UR46, 0x1f0, URZ ;  /* 0x000001f02e167890 */ /* 0x000fe2000ff1e03f */
[----:B--2---:R-:W-:Y:S01]  /*dc80*/  R2UR UR26, R35 ;  /* 0x00000000231a72ca */ /* 0x004fe200000e0000 */
[----:B------:R-:W-:Y:S01]  /*dc90*/  UIADD3 UR48, UR5, 0xe800, URZ ;  /* 0x0000e80005307890 */ /* 0x000fe2000fffe03f */
[----:B------:R-:W-:Y:S01]  /*dca0*/  ISETP.GT.AND P1, PT, R3, 0x1, PT ;  /* 0x000000010300780c */ /* 0x000fe20003f24270 */
[----:B------:R-:W-:-:S02]  /*dcb0*/  UIADD3 UR40, UR5, 0xf000, URZ ;  /* 0x0000f00005287890 */ /* 0x000fc4000fffe03f */
[----:B------:R-:W-:Y:S01]  /*dcc0*/  UIADD3 UR32, UR5, 0xf800, URZ ;  /* 0x0000f80005207890 */ /* 0x000fe2000fffe03f */
[----:B------:R0:W-:Y:S01]  /*dcd0*/  UTMALDG.3D [UR8], [UR14], desc[UR6] ;  /* 0x000006080e0075b4 */ /* 0x0001e20008011000 */
[----:B------:R-:W-:Y:S01]  /*dce0*/  UIADD3 UR24, UR5, 0x10000, URZ ;  /* 0x0001000005187890 */ /* 0x000fe2000fffe03f */
[----:B------:R-:W-:Y:S01]  /*dcf0*/  VIADD R5, R5, 0x1 ;  /* 0x0000000105057836 */ /* 0x000fe20000000000 */
[----:B------:R-:W-:Y:S02]  /*dd00*/  UIADD3.X UR23, URZ, UR47, URZ, UP0, !UPT ;  /* 0x0000002f3f177290 */ /* 0x000fe400087fe43f */
[----:B------:R-:W-:Y:S02]  /*dd10*/  UIADD3 UR16, UR4, 0x20800, URZ ;  /* 0x0002080004107890 */ /* 0x000fe4000fffe03f */
[----:B------:R-:W-:Y:S01]  /*dd20*/  ISETP.NE.AND P0, PT, R5, 0x2, PT ;  /* 0x000000020500780c */ /* 0x000fe20003f05270 */
[----:B------:R2:W-:Y:S01]  /*dd30*/  UTMALDG.3D [UR48], [UR14], desc[UR6] ;  /* 0x000006300e0075b4 */ /* 0x0005e20008011000 */
[----:B------:R-:W-:-:S02]  /*dd40*/  UMOV UR18, UR11 ;  /* 0x0000000b00127c82 */ /* 0x000fc40008000000 */
[----:B------:R-:W-:Y:S01]  /*dd50*/  SEL R36, RZ, 0x1, P0 ;  /* 0x00000001ff247807 */ /* 0x000fe20000000000 */
[----:B------:R2:W-:Y:S01]  /*dd60*/  UTMALDG.3D [UR40], [UR14], desc[UR6] ;  /* 0x000006280e0075b4 */ /* 0x0005e20008011000 */
[----:B0-----:R-:W-:Y:S01]  /*dd70*/  UIADD3 UR10, UR11, 0x20, URZ ;  /* 0x000000200b0a7890 */ /* 0x001fe2000fffe03f */
[----:B------:R2:W-:Y:S01]  /*dd80*/  UTMALDG.3D [UR32], [UR14], desc[UR6] ;  /* 0x000006200e0075b4 */ /* 0x0005e20008011000 */
[----:B------:R-:W-:Y:S01]  /*dd90*/  UIADD3 UR8, UR4, 0x24800, URZ ;  /* 0x0002480004087890 */ /* 0x000fe2000fffe03f */
[----:B------:R-:W-:Y:S01]  /*dda0*/  UMOV UR11, UR19 ;  /* 0x00000013000b7c82 */ /* 0x000fe20008000000 */
[----:B------:R2:W-:Y:S01]  /*ddb0*/  UTMALDG.3D [UR24], [UR14], desc[UR6] ;  /* 0x000006180e0075b4 */ /* 0x0005e20008011000 */
[----:B------:R-:W-:Y:S01]  /*ddc0*/  VIADD R2, R2, 0x40 ;  /* 0x0000004002027836 */ /* 0x000fe20000000000 */
[----:B------:R-:W-:Y:S01]  /*ddd0*/  SEL R5, R5, RZ, P0 ;  /* 0x000000ff05057207 */ /* 0x000fe20000000000 */
[----:B------:R2:W-:Y:S04]  /*dde0*/  UTMALDG.3D [UR16], [UR22], desc[UR6] ;  /* 0x00000610160075b4 */ /* 0x0005e80008011000 */
[----:B------:R2:W-:Y:S01]  /*ddf0*/  UTMALDG.3D [UR8], [UR22], desc[UR6] ;  /* 0x00000608160075b4 */ /* 0x0005e20008011000 */
[----:B----4-:R-:W-:Y:S01]  /*de00*/  LOP3.LUT R4, R4, R36, RZ, 0x3c, !PT ;  /* 0x0000002404047212 */ /* 0x010fe200078e3cff */
[----:B--2---:R-:W-:Y:S06]  /*de10*/  @P1 BRA `(.L_x_308) ;  /* 0xfffffff400301947 */ /* 0x004fec000383ffff */
.L_x_302:
[----:B------:R-:W-:Y:S05]  /*de20*/  BSYNC B6 ;  /* 0x0000000000067941 */ /* 0x000fea0003800000 */
.L_x_301:
[----:B------:R-:W2:Y:S01]  /*de30*/  LDL.LU R30, [R1+0x30] ;  /* 0x00003000011e7983 */ /* 0x000ea20000300800 */
[----:B------:R-:W-:-:S03]  /*de40*/  ULDC.64 UR4, c[0x0][0x650] ;  /* 0x0001940000047ab9 */ /* 0x000fc60000000a00 */
[----:B------:R-:W1:Y:S04]  /*de50*/  LDL.LU R31, [R1+0x28] ;  /* 0x00002800011f7983 */ /* 0x000e680000300800 */
[----:B------:R-:W1:Y:S04]  /*de60*/  LDL R32, [R1+0x24] ;  /* 0x0000240001207983 */ /* 0x000e680000100800 */
[----:B------:R-:W3:Y:S04]  /*de70*/  LDL.LU R33, [R1+0x2c] ;  /* 0x00002c0001217983 */ /* 0x000ee80000300800 */
[----:B------:R-:W4:Y:S04]  /*de80*/  LDL.LU R34, [R1+0x18] ;  /* 0x0000180001227983 */ /* 0x000f280000300800 */
[----:B------:R-:W5:Y:S01]  /*de90*/  LDL.LU R35, [R1+0x1c] ;  /* 0x00001c0001237983 */ /* 0x000f620000300800 */
[----:B------:R-:W-:Y:S01]  /*dea0*/  BSSY B0, `(.L_x_309) ;  /* 0x0000078000007945 */ /* 0x000fe20003800000 */
[----:B------:R-:W-:-:S02]  /*deb0*/  IMAD.MOV.U32 R17, RZ, RZ, -0x1 ;  /* 0xffffffffff117424 */ /* 0x000fc400078e00ff */
[----:B------:R-:W-:Y:S01]  /*dec0*/  IMAD.MOV.U32 R16, RZ, RZ, -0x1 ;  /* 0xffffffffff107424 */ /* 0x000fe200078e00ff */
[----:B--2---:R-:W-:Y:S01]  /*ded0*/  LOP3.LUT P1, RZ, R30, 0xff, RZ, 0xc0, !PT ;  /* 0x000000ff1eff7812 */ /* 0x004fe2000782c0ff */
[----:B-1----:R-:W-:-:S12]  /*dee0*/  IMAD.IADD R0, R32, 0x1, R31 ;  /* 0x0000000120007824 */ /* 0x002fd800078e021f */
[----:B------:R-:W0:Y:S01]  /*def0*/  @P1 S2R R4, SR_CgaCtaId ;  /* 0x0000000000041919 */ /* 0x000e220000008800 */
[----:B------:R-:W-:Y:S02]  /*df00*/  @P1 MOV R3, 0x400 ;  /* 0x0000040000031802 */ /* 0x000fe40000000f00 */
[----:B------:R-:W-:Y:S02]  /*df10*/  SHF.R.U32.HI R2, RZ, 0x1, R0 ;  /* 0x00000001ff027819 */ /* 0x000fe40000011600 */
[----:B------:R-:W-:Y:S02]  /*df20*/  ISETP.GT.U32.AND P0, PT, R0, 0x1, PT ;  /* 0x000000010000780c */ /* 0x000fe40003f04070 */
[----:B------:R-:W-:Y:S02]  /*df30*/  LOP3.LUT R2, R2, 0x1, RZ, 0xc0, !PT ;  /* 0x0000000102027812 */ /* 0x000fe400078ec0ff */
[----:B------:R-:W-:Y:S02]  /*df40*/  ISETP.LT.U32.AND P0, PT, R32, 0x2, P0 ;  /* 0x000000022000780c */ /* 0x000fe40000701070 */
[----:B-----5:R-:W-:-:S04]  /*df50*/  IADD3 R35, P2, R35, UR54, RZ ;  /* 0x0000003623237c10 */ /* 0x020fc8000ff5e0ff */
[----:B----4-:R-:W-:Y:S01]  /*df60*/  IADD3.X R34, R34, UR45, RZ, P2, !PT ;  /* 0x0000002d22227c10 */ /* 0x010fe200097fe4ff */
[----:B------:R1:W-:Y:S01]  /*df70*/  STL [R1+0x1c], R35 ;  /* 0x00001c2301007387 */ /* 0x0003e20000100800 */
[----:B------:R-:W-:-:S03]  /*df80*/  ISETP.GE.U32.AND P2, PT, R35, UR4, PT ;  /* 0x0000000423007c0c */ /* 0x000fc6000bf46070 */
[----:B------:R1:W-:Y:S01]  /*df90*/  STL [R1+0x18], R34 ;  /* 0x0000182201007387 */ /* 0x0003e20000100800 */
[----:B0-----:R-:W-:Y:S01]  /*dfa0*/  @P1 LEA R3, R4, R3, 0x18 ;  /* 0x0000000304031211 */ /* 0x001fe200078ec0ff */
[----:B------:R-:W-:-:S03]  /*dfb0*/  IMAD.MOV.U32 R4, RZ, RZ, -0x1 ;  /* 0xffffffffff047424 */ /* 0x000fc600078e00ff */
[----:B------:R0:W-:Y:S01]  /*dfc0*/  @P1 SYNCS.ARRIVE.TRANS64.A1T0 RZ, [R3+URZ+0x38], RZ ;  /* 0x000038ff03ff19a7 */ /* 0x0001e2000810003f */
[----:B------:R-:W-:Y:S02]  /*dfd0*/  ISETP.NE.U32.AND P1, PT, R2, 0x1, PT ;  /* 0x000000010200780c */ /* 0x000fe40003f25070 */
[----:B------:R-:W-:Y:S02]  /*dfe0*/  SEL R2, RZ, 0x1, !P0 ;  /* 0x00000001ff027807 */ /* 0x000fe40004000000 */
[----:B------:R-:W-:Y:S02]  /*dff0*/  ISETP.GT.U32.AND P1, PT, R32, 0x1, !P1 ;  /* 0x000000012000780c */ /* 0x000fe40004f24070 */
[----:B------:R-:W-:Y:S02]  /*e000*/  ISETP.GE.U32.AND.EX P0, PT, R34, UR5, PT, P2 ;  /* 0x0000000522007c0c */ /* 0x000fe4000bf06120 */
[----:B0-----:R-:W-:-:S04]  /*e010*/  SEL R3, RZ, 0x1, !P1 ;  /* 0x00000001ff037807 */ /* 0x001fc80004800000 */
[----:B---3--:R-:W-:Y:S02]  /*e020*/  LOP3.LUT R33, R3, R33, R2, 0x96, !PT ;  /* 0x0000002103217212 */ /* 0x008fe400078e9602 */
[----:B------:R-:W-:Y:S02]  /*e030*/  LOP3.LUT R3, R0, 0x1, RZ, 0xc0, !PT ;  /* 0x0000000100037812 */ /* 0x000fe400078ec0ff */
[----:B------:R-:W-:Y:S01]  /*e040*/  PRMT R0, RZ, 0x7610, R0 ;  /* 0x00007610ff007816 */ /* 0x000fe20000000000 */
[----:B------:R1:W-:Y:S01]  /*e050*/  STL [R1+0x2c], R33 ;  /* 0x00002c2101007387 */ /* 0x0003e20000100800 */
[----:B------:R-:W-:-:S03]  /*e060*/  PRMT R2, RZ, 0x7610, R2 ;  /* 0x00007610ff027816 */ /* 0x000fc60000000002 */
[----:B------:R1:W-:Y:S04]  /*e070*/  STL [R1+0x8], R4 ;  /* 0x0000080401007387 */ /* 0x0003e80000100800 */
[----:B------:R1:W-:Y:S04]  /*e080*/  STL.S16 [R1+0x30], R0 ;  /* 0x0000300001007387 */ /* 0x0003e80000100600 */
[----:B------:R1:W-:Y:S01]  /*e090*/  STL [R1+0x28], R3 ;  /* 0x0000280301007387 */ /* 0x0003e20000100800 */
[----:B------:R-:W-:Y:S05]  /*e0a0*/  @P0 BRA `(.L_x_310) ;  /* 0x00000004005c0947 */ /* 0x000fea0003800000 */
[----:B------:R-:W-:Y:S01]  /*e0b0*/  ULDC.64 UR4, c[0x0][0x628] ;  /* 0x00018a0000047ab9 */ /* 0x000fe20000000a00 */
[----:B------:R-:W0:Y:S01]  /*e0c0*/  S2R R8, SR_CTAID.X ;  /* 0x0000000000087919 */ /* 0x000e220000002500 */
[----:B------:R-:W-:Y:S01]  /*e0d0*/  ISETP.NE.U32.AND P0, PT, RZ, UR4, PT ;  /* 0x00000004ff007c0c */ /* 0x000fe2000bf05070 */
[----:B------:R-:W-:Y:S01]  /*e0e0*/  ULDC UR7, c[0x0][0x630] ;  /* 0x00018c0000077ab9 */ /* 0x000fe20000000800 */
[----:B------:R-:W-:Y:S01]  /*e0f0*/  IMAD.MOV.U32 R2, RZ, RZ, R35 ;  /* 0x000000ffff027224 */ /* 0x000fe200078e0023 */
[----:B-1----:R-:W1:Y:S01]  /*e100*/  S2R R0, SR_CTAID.Y ;  /* 0x0000000000007919 */ /* 0x002e620000002600 */
[----:B------:R-:W-:Y:S01]  /*e110*/  ISETP.NE.AND.EX P0, PT, RZ, UR5, PT, P0 ;  /* 0x00000005ff007c0c */ /* 0x000fe2000bf05300 */
[----:B------:R-:W-:-:S12]  /*e120*/  IMAD.MOV.U32 R3, RZ, RZ, R34 ;  /* 0x000000ffff037224 */ /* 0x000fd800078e0022 */
[----:B------:R-:W-:Y:S05]  /*e130*/  @!P0 BRA `(.L_x_311) ;  /* 0x0000000000288947 */ /* 0x000fea0003800000 */
[----:B------:R-:W-:Y:S02]  /*e140*/  ULDC UR6, c[0x0][0x634] ;  /* 0x00018d0000067ab9 */ /* 0x000fe40000000800 */
[----:B------:R-:W-:-:S05]  /*e150*/  IADD3 R7, P0, R35, UR6, RZ ;  /* 0x0000000623077c10 */ /* 0x000fca000ff1e0ff */
[----:B------:R-:W-:-:S04]  /*e160*/  IMAD.X R9, RZ, RZ, R34, P0 ;  /* 0x000000ffff097224 */ /* 0x000fc800000e0622 */
[----:B------:R-:W-:-:S04]  /*e170*/  IMAD.WIDE.U32 R4, R9, UR4, RZ ;  /* 0x0000000409047c25 */ /* 0x000fc8000f8e00ff */
[----:B------:R-:W-:-:S04]  /*e180*/  IMAD.WIDE.U32 R4, P0, R7, UR5, R4 ;  /* 0x0000000507047c25 */ /* 0x000fc8000f800004 */
[----:B------:R-:W-:-:S04]  /*e190*/  IMAD.WIDE.U32 R6, R7, UR4, RZ ;  /* 0x0000000407067c25 */ /* 0x000fc8000f8e00ff */
[----:B------:R-:W-:Y:S01]  /*e1a0*/  IMAD.X R3, RZ, RZ, RZ, P0 ;  /* 0x000000ffff037224 */ /* 0x000fe200000e06ff */
[----:B------:R-:W-:Y:S01]  /*e1b0*/  IADD3 RZ, P0, R7, R4, RZ ;  /* 0x0000000407ff7210 */ /* 0x000fe20007f1e0ff */
[----:B------:R-:W-:-:S04]  /*e1c0*/  IMAD.MOV.U32 R2, RZ, RZ, R5 ;  /* 0x000000ffff027224 */ /* 0x000fc800078e0005 */
[----:B------:R-:W-:-:S08]  /*e1d0*/  IMAD.WIDE.U32.X R2, R9, UR5, R2, P0 ;  /* 0x0000000509027c25 */ /* 0x000fd000080e0402 */
.L_x_311:
[--C-:B------:R-:W-:Y:S01]  /*e1e0*/  SHF.R.U64 R6, R2, UR7, R3.reuse ;  /* 0x0000000702067c19 */ /* 0x100fe20008001203 */
[----:B------:R-:W-:Y:S01]  /*e1f0*/  ULDC.64 UR4, c[0x0][0x620] ;  /* 0x0001880000047ab9 */ /* 0x000fe20000000a00 */
[----:B------:R-:W-:Y:S01]  /*e200*/  SHF.R.U32.HI R2, RZ, UR7, R3 ;  /* 0x00000007ff027c19 */ /* 0x000fe20008011603 */
[----:B------:R-:W-:Y:S01]  /*e210*/  IMAD.MOV.U32 R3, RZ, RZ, R34 ;  /* 0x000000ffff037224 */ /* 0x000fe200078e0022 */
[----:B------:R-:W-:Y:S01]  /*e220*/  IADD3 R5, P0, RZ, -R6, RZ ;  /* 0x80000006ff057210 */ /* 0x000fe20007f1e0ff */
[----:B------:R-:W2:Y:S01]  /*e230*/  LDC R15, c[0x0][0x144] ;  /* 0x00005100ff0f7b82 */ /* 0x000ea20000000800 */
[----:B0-----:R-:W-:Y:S01]  /*e240*/  I2FP.F32.U32 R7, R8 ;  /* 0x0000000800077245 */ /* 0x001fe20000201000 */
[----:B------:R-:W-:Y:S01]  /*e250*/  ULDC.64 UR8, c[0x0][0x640] ;  /* 0x0001900000087ab9 */ /* 0x000fe20000000a00 */
[----:B------:R-:W-:Y:S01]  /*e260*/  ULDC UR6, c[0x0][0x608] ;  /* 0x0001820000067ab9 */ /* 0x000fe20000000800 */
[----:B------:R-:W-:Y:S01]  /*e270*/  IMAD.X R2, RZ, RZ, ~R2, P0 ;  /* 0x000000ffff027224 */ /* 0x000fe200000e0e02 */
[----:B------:R-:W-:-:S03]  /*e280*/  ISETP.NE.U32.AND P0, PT, RZ, UR8, PT ;  /* 0x00000008ff007c0c */ /* 0x000fc6000bf05070 */
[----:B------:R-:W-:Y:S01]  /*e290*/  IMAD R4, R2, UR4, RZ ;  /* 0x0000000402047c24 */ /* 0x000fe2000f8e02ff */
[----:B------:R-:W0:Y:S01]  /*e2a0*/  LDC R9, c[0x0][0x148] ;  /* 0x00005200ff097b82 */ /* 0x000e220000000800 */
[----:B------:R-:W-:Y:S01]  /*e2b0*/  IMAD.MOV.U32 R2, RZ, RZ, R35 ;  /* 0x000000ffff027224 */ /* 0x000fe200078e0023 */
[----:B------:R-:W-:-:S03]  /*e2c0*/  ISETP.NE.AND.EX P0, PT, RZ, UR9, PT, P0 ;  /* 0x00000009ff007c0c */ /* 0x000fc6000bf05300 */
[----:B------:R-:W-:Y:S01]  /*e2d0*/  IMAD.WIDE.U32 R2, R5, UR4, R2 ;  /* 0x0000000405027c25 */ /* 0x000fe2000f8e0002 */
[----:B------:R-:W-:-:S03]  /*e2e0*/  ULDC UR4, c[0x0][0x150] ;  /* 0x0000540000047ab9 */ /* 0x000fc60000000800 */
[----:B------:R-:W-:Y:S02]  /*e2f0*/  IMAD R5, R5, UR5, R4 ;  /* 0x0000000505057c24 */ /* 0x000fe4000f8e0204 */
[----:B------:R-:W-:Y:S01]  /*e300*/  FMUL R4, R7, UR4 ;  /* 0x0000000407047c20 */ /* 0x000fe20008400000 */
[----:B------:R-:W-:Y:S01]  /*e310*/  ULDC UR4, c[0x0][0x618] ;  /* 0x0001860000047ab9 */ /* 0x000fe20000000800 */
[----:B------:R-:W-:Y:S01]  /*e320*/  ULDC UR5, c[0x0][0x154] ;  /* 0x0000550000057ab9 */ /* 0x000fe20000000800 */
[----:B------:R-:W-:-:S03]  /*e330*/  IMAD.IADD R3, R3, 0x1, R5 ;  /* 0x0000000103037824 */ /* 0x000fc600078e0205 */
[----:B------:R-:W3:Y:S02]  /*e340*/  F2I.U32.TRUNC.NTZ R4, R4 ;  /* 0x0000000400047305 */ /* 0x000ee4000020f000 */
[----:B------:R-:W-:Y:S02]  /*e350*/  SHF.R.U64 R7, R2, UR4, R3 ;  /* 0x0000000402077c19 */ /* 0x000fe40008001203 */
[----:B-1----:R-:W-:-:S05]  /*e360*/  I2FP.F32.U32 R2, R0 ;  /* 0x0000000000027245 */ /* 0x002fca0000201000 */
[----:B------:R-:W-:Y:S01]  /*e370*/  FMUL R12, R2, UR5 ;  /* 0x00000005020c7c20 */ /* 0x000fe20008400000 */
[----:B------:R-:W-:Y:S01]  /*e380*/  SHF.R.U32.HI R2, RZ, UR4, R3 ;  /* 0x00000004ff027c19 */ /* 0x000fe20008011603 */
[----:B------:R-:W-:-:S03]  /*e390*/  ULDC UR4, c[0x0][0x658] ;  /* 0x0001960000047ab9 */ /* 0x000fc60000000800 */
[--C-:B------:R-:W-:Y:S01]  /*e3a0*/  SHF.R.U64 R11, R7, UR6, R2.reuse ;  /* 0x00000006070b7c19 */ /* 0x100fe20008001202 */
[----:B------:R-:W1:Y:S01]  /*e3b0*/  F2I.U32.TRUNC.NTZ R12, R12 ;  /* 0x0000000c000c7305 */ /* 0x000e62000020f000 */
[----:B------:R-:W-:Y:S01]  /*e3c0*/  SHF.R.U32.HI R2, RZ, UR6, R2 ;  /* 0x00000006ff027c19 */ /* 0x000fe20008011602 */
[----:B---3--:R-:W-:-:S03]  /*e3d0*/  IMAD.MOV R4, RZ, RZ, -R4 ;  /* 0x000000ffff047224 */ /* 0x008fc600078e0a04 */
[----:B------:R-:W-:Y:S01]  /*e3e0*/  SHF.R.U64 R10, R11, UR4, R2 ;  /* 0x000000040b0a7c19 */ /* 0x000fe20008001202 */
[----:B--2---:R-:W-:Y:S01]  /*e3f0*/  IMAD R8, R15, R4, R8 ;  /* 0x000000040f087224 */ /* 0x004fe200078e0208 */
[----:B------:R-:W-:-:S03]  /*e400*/  SHF.R.U32.HI R13, RZ, UR4, R2 ;  /* 0x00000004ff0d7c19 */ /* 0x000fc60008011602 */
[----:B------:R-:W-:Y:S02]  /*e410*/  IMAD.MOV.U32 R2, RZ, RZ, R10 ;  /* 0x000000ffff027224 */ /* 0x000fe400078e000a */
[----:B------:R-:W-:Y:S01]  /*e420*/  IMAD.MOV.U32 R3, RZ, RZ, R13 ;  /* 0x000000ffff037224 */ /* 0x000fe200078e000d */
[----:B------:R-:W-:Y:S06]  /*e430*/  @!P0 BRA `(.L_x_312) ;  /* 0x0000000000288947 */ /* 0x000fec0003800000 */
[----:B------:R-:W-:Y:S02]  /*e440*/  ULDC UR4, c[0x0][0x64c] ;  /* 0x0001930000047ab9 */ /* 0x000fe40000000800 */
[----:B------:R-:W-:-:S05]  /*e450*/  IADD3 R3, P0, R10, UR4, RZ ;  /* 0x000000040a037c10 */ /* 0x000fca000ff1e0ff */
[----:B------:R-:W-:-:S04]  /*e460*/  IMAD.X R13, RZ, RZ, R13, P0 ;  /* 0x000000ffff0d7224 */ /* 0x000fc800000e060d */
[----:B------:R-:W-:-:S04]  /*e470*/  IMAD.WIDE.U32 R4, R13, UR8, RZ ;  /* 0x000000080d047c25 */ /* 0x000fc8000f8e00ff */
[----:B------:R-:W-:-:S04]  /*e480*/  IMAD.WIDE.U32 R4, P0, R3, UR9, R4 ;  /* 0x0000000903047c25 */ /* 0x000fc8000f800004 */
[----:B------:R-:W-:-:S04]  /*e490*/  IMAD.WIDE.U32 R2, R3, UR8, RZ ;  /* 0x0000000803027c25 */ /* 0x000fc8000f8e00ff */
[----:B------:R-:W-:Y:S01]  /*e4a0*/  IMAD.MOV.U32 R2, RZ, RZ, R5 ;  /* 0x000000ffff027224 */ /* 0x000fe200078e0005 */
[----:B------:R-:W-:Y:S01]  /*e4b0*/  IADD3 RZ, P1, R3, R4, RZ ;  /* 0x0000000403ff7210 */ /* 0x000fe20007f3e0ff */
[----:B------:R-:W-:-:S04]  /*e4c0*/  IMAD.X R3, RZ, RZ, RZ, P0 ;  /* 0x000000ffff037224 */ /* 0x000fc800000e06ff */
[----:B------:R-:W-:-:S08]  /*e4d0*/  IMAD.WIDE.U32.X R2, R13, UR9, R2, P1 ;  /* 0x000000090d027c25 */ /* 0x000fd000088e0402 */
.L_x_312:
[----:B------:R-:W2:Y:S01]  /*e4e0*/  LDC R4, c[0x0][0x65c] ;  /* 0x00019700ff047b82 */ /* 0x000ea20000000800 */
[----:B------:R-:W-:Y:S01]  /*e4f0*/  ULDC UR4, c[0x0][0x648] ;  /* 0x0001920000047ab9 */ /* 0x000fe20000000800 */
[----:B------:R3:W-:Y:S01]  /*e500*/  STL [R1+0x8], R6 ;  /* 0x0000080601007387 */ /* 0x0007e20000100800 */
[----:B------:R-:W-:Y:S01]  /*e510*/  SHF.R.U64 R2, R2, UR4, R3 ;  /* 0x0000000402027c19 */ /* 0x000fe20008001203 */
[----:B-1----:R-:W-:Y:S01]  /*e520*/  IMAD.MOV R12, RZ, RZ, -R12 ;  /* 0x000000ffff0c7224 */ /* 0x002fe200078e0a0c */
[----:B------:R-:W-:Y:S01]  /*e530*/  LOP3.LUT R11, R11, UR38, RZ, 0xc0, !PT ;  /* 0x000000260b0b7c12 */ /* 0x000fe2000f8ec0ff */
[----:B------:R-:W-:Y:S01]  /*e540*/  ULDC UR4, c[0x0][0x638] ;  /* 0x00018e0000047ab9 */ /* 0x000fe20000000800 */
[----:B------:R-:W-:Y:S01]  /*e550*/  LOP3.LUT R17, R7, UR39, RZ, 0xc0, !PT ;  /* 0x0000002707117c12 */ /* 0x000fe2000f8ec0ff */
[----:B------:R-:W-:Y:S01]  /*e560*/  IMAD.MOV R3, RZ, RZ, -R2 ;  /* 0x000000ffff037224 */ /* 0x000fe200078e0a02 */
[----:B------:R-:W-:Y:S01]  /*e570*/  ULDC UR5, c[0x0][0x610] ;  /* 0x0001840000057ab9 */ /* 0x000fe20000000800 */
[----:B------:R-:W-:-:S02]  /*e580*/  IMAD R11, R2, UR37, R11 ;  /* 0x00000025020b7c24 */ /* 0x000fc4000f8e020b */
[----:B------:R-:W-:Y:S01]  /*e590*/  IMAD R10, R3, UR4, R10 ;  /* 0x00000004030a7c24 */ /* 0x000fe2000f8e020a */
[----:B------:R-:W-:Y:S01]  /*e5a0*/  ULDC UR4, c[0x0][0x600] ;  /* 0x0001800000047ab9 */ /* 0x000fe20000000800 */
[----:B------:R-:W-:Y:S02]  /*e5b0*/  IMAD.MOV.U32 R2, RZ, RZ, 0x1 ;  /* 0x00000001ff027424 */ /* 0x000fe400078e00ff */
[----:B------:R-:W-:Y:S01]  /*e5c0*/  IMAD R17, R10, UR4, R17 ;  /* 0x000000040a117c24 */ /* 0x000fe2000f8e0211 */
[----:B--2---:R-:W-:-:S13]  /*e5d0*/  ISETP.NE.AND P0, PT, R4, 0x1, PT ;  /* 0x000000010400780c */ /* 0x004fda0003f05270 */
[----:B0-----:R-:W-:-:S04]  /*e5e0*/  @P0 IMAD R8, R9, R12, R0 ;  /* 0x0000000c09080224 */ /* 0x001fc800078e0200 */
[----:B------:R-:W-:-:S05]  /*e5f0*/  IMAD R8, R11, UR5, R8 ;  /* 0x000000050b087c24 */ /* 0x000fca000f8e0208 */
[----:B------:R-:W-:Y:S02]  /*e600*/  SEL R16, R17, R8, !P0 ;  /* 0x0000000811107207 */ /* 0x000fe40004000000 */
[----:B---3--:R-:W-:-:S07]  /*e610*/  SEL R17, R8, R17, !P0 ;  /* 0x0000001108117207 */ /* 0x008fce0004000000 */
.L_x_310:
[----:B------:R-:W-:Y:S05]  /*e620*/  BSYNC B0 ;  /* 0x0000000000007941 */ /* 0x000fea0003800000 */
.L_x_309:
[----:B------:R-:W-:-:S13]  /*e630*/  LOP3.LUT P0, RZ, R2, 0xff, RZ, 0xc0, !PT ;  /* 0x000000ff02ff7812 */ /* 0x000fda000780c0ff */
[----:B------:R-:W-:Y:S05]  /*e640*/  @P0 BRA `(.L_x_313) ;  /* 0xffffffe400c00947 */ /* 0x000fea000383ffff */
[----:B------:R-:W-:Y:S05]  /*e650*/  BSYNC B7 ;  /* 0x0000000000077941 */ /* 0x000fea0003800000 */
.L_x_299:
[----:B------:R-:W-:-:S03]  /*e660*/  UMOV UR4, 0xffffffff ;  /* 0xffffffff00047882 */ /* 0x000fc60000000000 */
[----:B------:R-:W-:Y:S05]  /*e670*/  BRA.DIV UR4, `(.L_x_314) ;  /* 0x0000000604087947 */ /* 0x000fea000b800000 */
[----:B------:R-:W-:-:S13]  /*e680*/  ELECT P6, URZ, PT ;  /* 0x00000000003f782f */ /* 0x000fda00038c0000 */
.L_x_328:
[----:B------:R-:W-:Y:S04]  /*e690*/  BSSY B0, `(.L_x_315) ;  /* 0x000001c000007945 */ /* 0x000fe80003800000 */
[----:B------:R-:W-:Y:S05]  /*e6a0*/  @!P6 BRA `(.L_x_316) ;  /* 0x000000000068e947 */ /* 0x000fea0003800000 */
[----:B-1----:R-:W2:Y:S02]  /*e6b0*/  LDL.LU R0, [R1+0x14] ;  /* 0x0000140001007983 */ /* 0x002ea40000300800 */
[----:B--2---:R-:W-:-:S04]  /*e6c0*/  LOP3.LUT R0, R0, 0x2, RZ, 0xfc, !PT ;  /* 0x0000000200007812 */ /* 0x004fc800078efcff */
[----:B------:R-:W-:-:S13]  /*e6d0*/  ISETP.NE.AND P0, PT, R0, 0x3, PT ;  /* 0x000000030000780c */ /* 0x000fda0003f05270 */
[----:B------:R-:W-:Y:S05]  /*e6e0*/  @!P0 BRA `(.L_x_317) ;  /* 0x0000000000048947 */ /* 0x000fea0003800000 */
[----:B------:R-:W-:Y:S01]  /*e6f0*/  BPT.TRAP 0x1 ;  /* 0x000000040000795c */ /* 0x000fe20000300000 */
.L_x_317:
[----:B------:R-:W2:Y:S04]  /*e700*/  LDL.LU R2, [R1+0x28] ;  /* 0x0000280001027983 */ /* 0x000ea80000300800 */
[----:B------:R-:W3:Y:S01]  /*e710*/  LDL.LU R7, [R1+0x2c] ;  /* 0x00002c0001077983 */ /* 0x000ee20000300800 */
[----:B------:R-:W-:Y:S01]  /*e720*/  MOV R0, 0x400 ;  /* 0x0000040000007802 */ /* 0x000fe20000000f00 */
[----:B------:R-:W0:Y:S03]  /*e730*/  S2R R3, SR_CgaCtaId ;  /* 0x0000000000037919 */ /* 0x000e260000008800 */
[----:B0-----:R-:W-:-:S05]  /*e740*/  LEA R0, R3, R0, 0x18 ;  /* 0x0000000003007211 */ /* 0x001fca00078ec0ff */
[----:B------:R-:W-:-:S04]  /*e750*/  VIADD R0, R0, 0x10 ;  /* 0x0000001000007836 */ /* 0x000fc80000000000 */
[C---:B--2---:R-:W-:Y:S02]  /*e760*/  IMAD R6, R2.reuse, 0x8, R0 ;  /* 0x0000000802067824 */ /* 0x044fe400078e0200 */
[----:B------:R-:W-:Y:S01]  /*e770*/  VIADD R2, R2, 0x1 ;  /* 0x0000000102027836 */ /* 0x000fe20000000000 */
[----:B---3--:R-:W-:-:S04]  /*e780*/  SHF.L.U32 R5, R7, 0x1f, RZ ;  /* 0x0000001f07057819 */ /* 0x008fc800000006ff */
[C---:B------:R-:W-:Y:S01]  /*e790*/  ISETP.NE.AND P1, PT, R2.reuse, 0x2, PT ;  /* 0x000000020200780c */ /* 0x040fe20003f25270 */
[----:B------:R-:W0:Y:S03]  /*e7a0*/  SYNCS.PHASECHK.TRANS64.TRYWAIT P0, [R6+URZ], R5 ;  /* 0x00000005060075a7 */ /* 0x000e26000800017f */
[----:B------:R-:W-:Y:S02]  /*e7b0*/  SEL R4, RZ, 0x1, P1 ;  /* 0x00000001ff047807 */ /* 0x000fe40000800000 */
[----:B------:R-:W-:Y:S02]  /*e7c0*/  SEL R3, R2, RZ, P1 ;  /* 0x000000ff02037207 */ /* 0x000fe40000800000 */
[----:B------:R-:W-:Y:S01]  /*e7d0*/  LOP3.LUT R4, R7, R4, RZ, 0x3c, !PT ;  /* 0x0000000407047212 */ /* 0x000fe200078e3cff */
[----:B0-----:R-:W-:Y:S06]  /*e7e0*/  @!P0 BRA `(.L_x_318) ;  /* 0x0000000000cc8947 */ /* 0x001fec0003800000 */
.L_x_329:
[----:B------:R-:W-:Y:S01]  /*e7f0*/  IMAD R3, R3, 0x8, R0 ;  /* 0x0000000803037824 */ /* 0x000fe200078e0200 */
[----:B------:R-:W-:-:S07]  /*e800*/  SHF.L.U32 R0, R4, 0x1f, RZ ;  /* 0x0000001f04007819 */ /* 0x000fce00000006ff */
.L_x_319:
[----:B-1----:R1:W2:Y:S02]  /*e810*/  SYNCS.PHASECHK.TRANS64.TRYWAIT P0, [R3+URZ], R0 ;  /* 0x00000000030075a7 */ /* 0x0022a4000800017f */
[----:B--2---:R-:W-:Y:S05]  /*e820*/  @!P0 NANOSLEEP.SYNCS 0x989680 ;  /* 0x009896800000895d */ /* 0x004fea0003900000 */
[----:B------:R-:W2:Y:S02]  /*e830*/  @!P0 SYNCS.PHASECHK.TRANS64 P0, [R3+URZ], R0 ;  /* 0x00000000030085a7 */ /* 0x000ea4000800007f */
[----:B--2---:R-:W-:Y:S05]  /*e840*/  @!P0 BRA `(.L_x_319) ;  /* 0xfffffffc00f08947 */ /* 0x004fea000383ffff */
.L_x_316:
[----:B------:R-:W-:Y:S05]  /*e850*/  BSYNC B0 ;  /* 0x0000000000007941 */ /* 0x000fea0003800000 */
.L_x_315:
[----:B------:R-:W-:Y:S05]  /*e860*/  EXIT ;  /* 0x000000000000794d */ /* 0x000fea0003800000 */
.L_x_16:
[----:B------:R-:W-:Y:S02]  /*e870*/  IMAD.MOV.U32 R12, RZ, RZ, RZ ;  /* 0x000000ffff0c7224 */ /* 0x000fe400078e00ff */
[----:B------:R-:W-:Y:S02]  /*e880*/  IMAD.MOV.U32 R11, RZ, RZ, 0x1f ;  /* 0x0000001fff0b7424 */ /* 0x000fe400078e00ff */
[----:B------:R-:W-:-:S07]  /*e890*/  IMAD.MOV.U32 R15, RZ, RZ, -0x1 ;  /* 0xffffffffff0f7424 */ /* 0x000fce00078e00ff */
[----:B-----5:R-:W-:Y:S05]  /*e8a0*/  WARPSYNC.COLLECTIVE R15, `(.L_x_320) ;  /* 0x000000000f087348 */ /* 0x020fea0003c00000 */
[----:B------:R0:W1:Y:S02]  /*e8b0*/  SHFL.IDX P6, R14, R13, R12, R11 ;  /* 0x0000000c0d0e7389 */ /* 0x00006400000c000b */
[----:B01---5:R-:W-:Y:S01]  /*e8c0*/  ENDCOLLECTIVE ;  /* 0x000000000000791b */ /* 0x023fe20003800000 */
.L_x_320:
[----:B------:R-:W-:Y:S05]  /*e8d0*/  BRA `(.L_x_321) ;  /* 0xffffff2800a07947 */ /* 0x000fea000383ffff */
.L_x_20:
[----:B-1----:R1:W2:Y:S02]  /*e8e0*/  SYNCS.PHASECHK.TRANS64.TRYWAIT P1, [R3+URZ], R0 ;  /* 0x00000000030075a7 */ /* 0x0022a4000802017f */
[----:B--2---:R-:W-:Y:S05]  /*e8f0*/  @!P1 NANOSLEEP.SYNCS 0x989680 ;  /* 0x009896800000995d */ /* 0x004fea0003900000 */
[----:B------:R-:W2:Y:S02]  /*e900*/  @!P1 SYNCS.PHASECHK.TRANS64 P1, [R3+URZ], R0 ;  /* 0x00000000030095a7 */ /* 0x000ea4000802007f */
[----:B--2---:R-:W-:Y:S05]  /*e910*/  @!P1 BRA `(.L_x_20) ;  /* 0xfffffffc00f09947 */ /* 0x004fea000383ffff */
[----:B------:R-:W-:Y:S05]  /*e920*/  BRA `(.L_x_19) ;  /* 0xffffff2800bc7947 */ /* 0x000fea000383ffff */
.L_x_25:
[----:B0-----:R0:W1:Y:S02]  /*e930*/  SYNCS.PHASECHK.TRANS64.TRYWAIT P1, [R8+URZ], R13 ;  /* 0x0000000d080075a7 */ /* 0x001064000802017f */
[----:B-1----:R-:W-:Y:S05]  /*e940*/  @!P1 NANOSLEEP.SYNCS 0x989680 ;  /* 0x009896800000995d */ /* 0x002fea0003900000 */
[----:B------:R-:W1:Y:S02]  /*e950*/  @!P1 SYNCS.PHASECHK.TRANS64 P1, [R8+URZ], R13 ;  /* 0x0000000d080095a7 */ /* 0x000e64000802007f */
[----:B-1----:R-:W-:Y:S05]  /*e960*/  @!P1 BRA `(.L_x_25) ;  /* 0xfffffffc00f09947 */ /* 0x002fea000383ffff */
[----:B------:R-:W-:Y:S05]  /*e970*/  BRA `(.L_x_24) ;  /* 0xffffff3400847947 */ /* 0x000fea000383ffff */
.L_x_33:
[----:B0-----:R0:W1:Y:S02]  /*e980*/  SYNCS.PHASECHK.TRANS64.TRYWAIT P1, [R13+URZ], R14 ;  /* 0x0000000e0d0075a7 */ /* 0x001064000802017f */
[----:B-1----:R-:W-:Y:S05]  /*e990*/  @!P1 NANOSLEEP.SYNCS 0x989680 ;  /* 0x009896800000995d */ /* 0x002fea0003900000 */
[----:B------:R-:W1:Y:S02]  /*e9a0*/  @!P1 SYNCS.PHASECHK.TRANS64 P1, [R13+URZ], R14 ;  /* 0x0000000e0d0095a7 */ /* 0x000e64000802007f */
[----:B-1----:R-:W-:Y:S05]  /*e9b0*/  @!P1 BRA `(.L_x_33) ;  /* 0xfffffffc00f09947 */ /* 0x002fea000383ffff */
[----:B------:R-:W-:Y:S05]  /*e9c0*/  BRA `(.L_x_32) ;  /* 0xffffff4000747947 */ /* 0x000fea000383ffff */
.L_x_300:
[----:B------:R-:W-:Y:S01]  /*e9d0*/  BSSY B0, `(.L_x_322) ;  /* 0x0000006000007945 */ /* 0x000fe20003800000 */
[----:B------:R-:W-:-:S07]  /*e9e0*/  IMAD.MOV.U32 R15, RZ, RZ, -0x1 ;  /* 0xffffffffff0f7424 */ /* 0x000fce00078e00ff */
[----:B-1----:R-:W-:Y:S05]  /*e9f0*/  WARPSYNC.COLLECTIVE R15, `(.L_x_323) ;  /* 0x000000000f0c7348 */ /* 0x002fea0003c00000 */
[----:B------:R-:W-:Y:S02]  /*ea00*/  ELECT P6, UR62, PT ;  /* 0x00000000003e782f */ /* 0x000fe400038c0000 */
[----:B------:R-:W-:Y:S01]  /*ea10*/  MOV R14, UR62 ;  /* 0x0000003e000e7c02 */ /* 0x000fe20008000f00 */
[----:B-1----:R-:W-:Y:S10]  /*ea20*/  ENDCOLLECTIVE ;  /* 0x000000000000791b */ /* 0x002ff40003800000 */
.L_x_323:
[----:B------:R-:W-:Y:S05]  /*ea30*/  BSYNC B0 ;  /* 0x0000000000007941 */ /* 0x000fea0003800000 */
.L_x_322:
[----:B------:R-:W-:Y:S05]  /*ea40*/  BRA `(.L_x_324) ;  /* 0xffffffe000cc7947 */ /* 0x000fea000383ffff */
.L_x_305:
[----:B0-----:R0:W1:Y:S02]  /*ea50*/  SYNCS.PHASECHK.TRANS64.TRYWAIT P0, [R36+URZ+0x10], R37 ;  /* 0x00001025240075a7 */ /* 0x001064000800017f */
[----:B-1----:R-:W-:Y:S05]  /*ea60*/  @!P0 NANOSLEEP.SYNCS 0x989680 ;  /* 0x009896800000895d */ /* 0x002fea0003900000 */
[----:B------:R-:W1:Y:S02]  /*ea70*/  @!P0 SYNCS.PHASECHK.TRANS64 P0, [R36+URZ+0x10], R37 ;  /* 0x00001025240085a7 */ /* 0x000e64000800007f */
[----:B-1----:R-:W-:Y:S05]  /*ea80*/  @!P0 BRA `(.L_x_305) ;  /* 0xfffffffc00f08947 */ /* 0x002fea000383ffff */
[----:B------:R-:W-:Y:S05]  /*ea90*/  BRA `(.L_x_325) ;  /* 0xffffffe8002c7947 */ /* 0x000fea000383ffff */
.L_x_314:
[----:B------:R-:W-:Y:S01]  /*eaa0*/  BSSY B0, `(.L_x_326) ;  /* 0x0000006000007945 */ /* 0x000fe20003800000 */
[----:B------:R-:W-:-:S07]  /*eab0*/  IMAD.MOV.U32 R15, RZ, RZ, -0x1 ;  /* 0xffffffffff0f7424 */ /* 0x000fce00078e00ff */
[----:B-1----:R-:W-:Y:S05]  /*eac0*/  WARPSYNC.COLLECTIVE R15, `(.L_x_327) ;  /* 0x000000000f0c7348 */ /* 0x002fea0003c00000 */
[----:B------:R-:W-:Y:S02]  /*ead0*/  ELECT P6, UR62, PT ;  /* 0x00000000003e782f */ /* 0x000fe400038c0000 */
[----:B------:R-:W-:Y:S01]  /*eae0*/  MOV R14, UR62 ;  /* 0x0000003e000e7c02 */ /* 0x000fe20008000f00 */
[----:B-1----:R-:W-:Y:S10]  /*eaf0*/  ENDCOLLECTIVE ;  /* 0x000000000000791b */ /* 0x002ff40003800000 */
.L_x_327:
[----:B------:R-:W-:Y:S05]  /*eb00*/  BSYNC B0 ;  /* 0x0000000000007941 */ /* 0x000fea0003800000 */
.L_x_326:
[----:B------:R-:W-:Y:S05]  /*eb10*/  BRA `(.L_x_328) ;  /* 0xfffffff800dc7947 */ /* 0x000fea000383ffff */
.L_x_318:
[----:B0-----:R0:W1:Y:S02]  /*eb20*/  SYNCS.PHASECHK.TRANS64.TRYWAIT P0, [R6+URZ], R5 ;  /* 0x00000005060075a7 */ /* 0x001064000800017f */
[----:B-1----:R-:W-:Y:S05]  /*eb30*/  @!P0 NANOSLEEP.SYNCS 0x989680 ;  /* 0x009896800000895d */ /* 0x002fea0003900000 */
[----:B------:R-:W1:Y:S02]  /*eb40*/  @!P0 SYNCS.PHASECHK.TRANS64 P0, [R6+URZ], R5 ;  /* 0x00000005060085a7 */ /* 0x000e64000800007f */
[----:B-1----:R-:W-:Y:S05]  /*eb50*/  @!P0 BRA `(.L_x_318) ;  /* 0xfffffffc00f08947 */ /* 0x002fea000383ffff */
[----:B------:R-:W-:Y:S05]  /*eb60*/  BRA `(.L_x_329) ;  /* 0xfffffffc00207947 */ /* 0x000fea000383ffff */
.L_x_330:
[----:B------:R-:W-:-:S00]  /*eb70*/  BRA `(.L_x_330) ;  /* 0xfffffffc00fc7947 */ /* 0x000fc0000383ffff */
[----:B------:R-:W-:-:S00]  /*eb80*/  NOP ;  /* 0x0000000000007918 */ /* 0x000fc00000000000 */
[----:B------:R-:W-:-:S00]  /*eb90*/  NOP ;  /* 0x0000000000007918 */ /* 0x000fc00000000000 */
[----:B------:R-:W-:-:S00]  /*eba0*/  NOP ;  /* 0x0000000000007918 */ /* 0x000fc00000000000 */
[----:B------:R-:W-:-:S00]  /*ebb0*/  NOP ;  /* 0x0000000000007918 */ /* 0x000fc00000000000 */
[----:B------:R-:W-:-:S00]  /*ebc0*/  NOP ;  /* 0x0000000000007918 */ /* 0x000fc00000000000 */
[----:B------:R-:W-:-:S00]  /*ebd0*/  NOP ;  /* 0x0000000000007918 */ /* 0x000fc00000000000 */
[----:B------:R-:W-:-:S00]  /*ebe0*/  NOP ;  /* 0x0000000000007918 */ /* 0x000fc00000000000 */
[----:B------:R-:W-:-:S00]  /*ebf0*/  NOP ;  /* 0x0000000000007918 */ /* 0x000fc00000000000 */
.L_x_331:


//--------------------- .nv.global.init           --------------------------
	.section	.nv.global.init,"aw",@progbits
.nv.global.init:
	.type		$str$24,@object
	.size		$str$24,($str$25 - $str$24)
$str$24:
        /*0000*/ 	.byte	0x28, 0x61, 0x64, 0x64, 0x72, 0x65, 0x73, 0x73, 0x20, 0x26, 0x20, 0x6d, 0x61, 0x73, 0x6b, 0x29
        /*0010*/ 	.byte	0x20, 0x3d, 0x3d, 0x20, 0x30, 0x00
	.type		$str$25,@object
	.size		$str$25,(__unnamed_1 - $str$25)
$str$25:
        /*0016*/ 	.byte	0x2f, 0x74, 0x6d, 0x70, 0x2f, 0x63, 0x75, 0x74, 0x6c, 0x61, 0x73, 0x73, 0x5f, 0x73, 0x77, 0x65
        /*0026*/ 	.byte	0x65, 0x70, 0x5f, 0x73, 0x72, 0x63, 0x2f, 0x69, 0x6e, 0x63, 0x6c, 0x75, 0x64, 0x65, 0x2f, 0x63
        /*0036*/ 	.byte	0x75, 0x74, 0x65, 0x2f, 0x70, 0x6f, 0x69, 0x6e, 0x74, 0x65, 0x72, 0x5f, 0x66, 0x6c, 0x61, 0x67
        /*0046*/ 	.byte	0x67, 0x65, 0x64, 0x2e, 0x68, 0x70, 0x70, 0x00
	.type		__unnamed_1,@object
	.size		__unnamed_1,(__unnamed_2 - __unnamed_1)
__unnamed_1:
        /* <DEDUP_REMOVED lines=28> */
        /*020e*/ 	.byte	0x31, 0x36, 0x33, 0x38, 0x34, 0x3e, 0x3e, 0x3e, 0x3e, 0x3e, 0x20, 0x26, 0x5d, 0x00
	.type		__unnamed_2,@object
	.size		__unnamed_2,(.L_1 - __unnamed_2)
__unnamed_2:
        /* <DEDUP_REMOVED lines=29> */
        /*03ec*/ 	.byte	0x00
.L_1:


//--------------------- .nv.shared._ZN7cutlass13device_kernelINS_4gemm6kernel13GemmUniversalIN4cute5tupleIJiiiiEEENS1_10collective13CollectiveMmaINS1_39MainloopSm90TmaGmmaRmemAWarpSpecializedILi2ENS5_IJNS4_1CILi1EEESB_SB_EEENS1_35KernelTmaWarpSpecializedCooperativeEEENS5_IJNSA_ILi256EEENSA_ILi128EEENSA_ILi64EEEEEENS_10tfloat32_tENS5_IJlSB_lEEESJ_NS5_IJSB_llEEENS4_8TiledMMAINS4_8MMA_AtomIJNS4_4SM904GMMA30MMA_64x128x8_F32TF32TF32_RS_TNILNSP_7ScaleInE1ELSR_1EEEEEENS4_6LayoutINS5_IJNSA_ILi2EEESB_SB_EEENS5_IJSB_NSA_ILi0EEESX_EEEEENS5_IJNS4_10UnderscoreES10_S10_EEEEENS4_13SM90_TMA_LOADENS4_14ComposedLayoutINS4_7SwizzleILi3ELi4ELi3EEENS4_18smem_ptr_flag_bitsILi32EEENSU_INS5_IJNSA_ILi8EEENSA_ILi32EEEEEENS5_IJS1A_SB_EEEEEEEvNS4_8identityES13_NS14_INS15_ILi1ELi4ELi3EEES18_NSU_INS5_IJS19_S19_EEENS5_IJSB_S19_EEEEEEENS4_9Copy_AtomIJNS4_39AutoVectorizingCopyWithAssumedAlignmentILi128EEESJ_EEES1F_EENS_8epilogue10collective6detail29Sm90TmaWarpSpecializedAdapterINS1R_15DefaultEpilogueISJ_SK_SK_NS1Q_6thread17LinearCombinationISJ_Li1EffLNS1V_9ScaleType4KindE0ELNS_15FloatRoundStyleE2ESJ_EENS1_15EpilogueDefaultEEEEEvvEEEEvNT_6ParamsE --------------------------
	.section	.nv.shared._ZN7cutlass13device_kernelINS_4gemm6kernel13GemmUniversalIN4cute5tupleIJiiiiEEENS1_10collective13CollectiveMmaINS1_39MainloopSm90TmaGmmaRmemAWarpSpecializedILi2ENS5_IJNS4_1CILi1EEESB_SB_EEENS1_35KernelTmaWarpSpecializedCooperativeEEENS5_IJNSA_ILi256EEENSA_ILi128EEENSA_ILi64EEEEEENS_10tfloat32_tENS5_IJlSB_lEEESJ_NS5_IJSB_llEEENS4_8TiledMMAINS4_8MMA_AtomIJNS4_4SM904GMMA30MMA_64x128x8_F32TF32TF32_RS_TNILNSP_7ScaleInE1ELSR_1EEEEEENS4_6LayoutINS5_IJNSA_ILi2EEESB_SB_EEENS5_IJSB_NSA_ILi0EEESX_EEEEENS5_IJNS4_10UnderscoreES10_S10_EEEEENS4_13SM90_TMA_LOADENS4_14ComposedLayoutINS4_7SwizzleILi3ELi4ELi3EEENS4_18smem_ptr_flag_bitsILi32EEENSU_INS5_IJNSA_ILi8EEENSA_ILi32EEEEEENS5_IJS1A_SB_EEEEEEEvNS4_8identityES13_NS14_INS15_ILi1ELi4ELi3EEES18_NSU_INS5_IJS19_S19_EEENS5_IJSB_S19_EEEEEEENS4_9Copy_AtomIJNS4_39AutoVectorizingCopyWithAssumedAlignmentILi128EEESJ_EEES1F_EENS_8epilogue10collective6detail29Sm90TmaWarpSpecializedAdapterINS1R_15DefaultEpilogueISJ_SK_SK_NS1Q_6thread17LinearCombinationISJ_Li1EffLNS1V_9ScaleType4KindE0ELNS_15FloatRoundStyleE2ESJ_EENS1_15EpilogueDefaultEEEEEvvEEEEvNT_6ParamsE,"aw",@nobits
	.sectionflags	@""
	.align	16
	.zero		1024


//--------------------- .nv.shared.reserved.0     --------------------------
	.section	.nv.shared.reserved.0,"aw",@nobits
	.weak		__nv_reservedSMEM_offset_0_alias
	.size		__nv_reservedSMEM_offset_0_alias, 0, 0
	.other		__nv_reservedSMEM_offset_0_alias,@"STO_CUDA_RESERVED_SHARED STV_DEFAULT"
__nv_reservedSMEM_offset_0_alias:
	.zero		0


//--------------------- .nv.global                --------------------------
	.section	.nv.global,"aw",@nobits
.nv.global:
	.type		_ZN40_INTERNAL_75109897_4_k_cu_36e78ba1_272714cute1_E,@object
	.size		_ZN40_INTERNAL_75109897_4_k_cu_36e78ba1_272714cute1_E,(_ZN40_INTERNAL_75109897_4_k_cu_36e78ba1_272714cuda3std3__45__cpo6cbeginE - _ZN40_INTERNAL_75109897_4_k_cu_36e78ba1_272714cute1_E)
_ZN40_INTERNAL_75109897_4_k_cu_36e78ba1_272714cute1_E:
	.zero		1
	.type		_ZN40_INTERNAL_75109897_4_k_cu_36e78ba1_272714cuda3std3__45__cpo6cbeginE,@object
	.size		_ZN40_INTERNAL_75109897_4_k_cu_36e78ba1_272714cuda3std3__45__cpo6cbeginE,(_ZN40_INTERNAL_75109897_4_k_cu_36e78ba1_272714cuda3std3__48in_placeE - _ZN40_INTERNAL_75109897_4_k_cu_36e78ba1_272714cuda3std3__45__cpo6cbeginE)
_ZN40_INTERNAL_75109897_4_k_cu_36e78ba1_272714cuda3std3__45__cpo6cbeginE:
	.zero		1
	.type		_ZN40_INTERNAL_75109897_4_k_cu_36e78ba1_272714cuda3std3__48in_placeE,@object
	.size		_ZN40_INTERNAL_75109897_4_k_cu_36e78ba1_272714cuda3std3__48in_placeE,(_ZN40_INTERNAL_75109897_4_k_cu_36e78ba1_272714cuda3std6ranges3__45__cpo9iter_moveE - _ZN40_INTERNAL_75109897_4_k_cu_36e78ba1_272714cuda3std3__48in_placeE)
_ZN40_INTERNAL_75109897_4_k_cu_36e78ba1_272714cuda3std3__48in_placeE:
	.zero		1
	.type		_ZN40_INTERNAL_75109897_4_k_cu_36e78ba1_272714cuda3std6ranges3__45__cpo9iter_moveE,@object
	.size		_ZN40_INTERNAL_75109897_4_k_cu_36e78ba1_272714cuda3std6ranges3__45__cpo9iter_moveE,(_ZN40_INTERNAL_75109897_4_k_cu_36e78ba1_272714cuda3std3__45__cpo5beginE - _ZN40_INTERNAL_75109897_4_k_cu_36e78ba1_272714cuda3std6ranges3__45__cpo9iter_moveE)
_ZN40_INTERNAL_75109897_4_k_cu_36e78ba1_272714cuda3std6ranges3__45__cpo9iter_moveE:
	.zero		1
	.type		_ZN40_INTERNAL_75109897_4_k_cu_36e78ba1_272714cuda3std3__45__cpo5beginE,@object
	.size		_ZN40_INTERNAL_75109897_4_k_cu_36e78ba1_272714cuda3std3__45__cpo5beginE,(_ZN40_INTERNAL_75109897_4_k_cu_36e78ba1_272714cuda3std3__442_GLOBAL__N__75109897_4_k_cu_36e78ba1_272716ignoreE - _ZN40_INTERNAL_75109897_4_k_cu_36e78ba1_272714cuda3std3__45__cpo5beginE)
_ZN40_INTERNAL_75109897_4_k_cu_36e78ba1_272714cuda3std3__45__cpo5beginE:
	.zero		1
	.type		_ZN40_INTERNAL_75109897_4_k_cu_36e78ba1_272714cuda3std3__442_GLOBAL__N__75109897_4_k_cu_36e78ba1_272716ignoreE,@object
	.size		_ZN40_INTERNAL_75109897_4_k_cu_36e78ba1_272714cuda3std3__442_GLOBAL__N__75109897_4_k_cu_36e78ba1_272716ignoreE,(_ZN40_INTERNAL_75109897_4_k_cu_36e78ba1_272714cute7productE - _ZN40_INTERNAL_75109897_4_k_cu_36e78ba1_272714cuda3std3__442_GLOBAL__N__75109897_4_k_cu_36e78ba1_272716ignoreE)
_ZN40_INTERNAL_75109897_4_k_cu_36e78ba1_272714cuda3std3__442_GLOBAL__N__75109897_4_k_cu_36e78ba1_272716ignoreE:
	.zero		1
	.type		_ZN40_INTERNAL_75109897_4_k_cu_36e78ba1_272714cute7productE,@object
	.size		_ZN40_INTERNAL_75109897_4_k_cu_36e78ba1_272714cute7productE,(_ZN40_INTERNAL_75109897_4_k_cu_36e78ba1_272714cuda3std3__45__cpo3endE - _ZN40_INTERNAL_75109897_4_k_cu_36e78ba1_272714cute7productE)
_ZN40_INTERNAL_75109897_4_k_cu_36e78ba1_272714cute7productE:
	.zero		1
	.type		_ZN40_INTERNAL_75109897_4_k_cu_36e78ba1_272714cuda3std3__45__cpo3endE,@object
	.size		_ZN40_INTERNAL_75109897_4_k_cu_36e78ba1_272714cuda3std3__45__cpo3endE,(_ZN40_INTERNAL_75109897_4_k_cu_36e78ba1_272714cuda3std3__419piecewise_constructE - _ZN40_INTERNAL_75109897_4_k_cu_36e78ba1_272714cuda3std3__45__cpo3endE)
_ZN40_INTERNAL_75109897_4_k_cu_36e78ba1_272714cuda3std3__45__cpo3endE:
	.zero		1
	.type		_ZN40_INTERNAL_75109897_4_k_cu_36e78ba1_272714cuda3std3__419piecewise_constructE,@object
	.size		_ZN40_INTERNAL_75109897_4_k_cu_36e78ba1_272714cuda3std3__419piecewise_constructE,(_ZN40_INTERNAL_75109897_4_k_cu_36e78ba1_272714cuda3std3__45__cpo4cendE - _ZN40_INTERNAL_75109897_4_k_cu_36e78ba1_272714cuda3std3__419piecewise_constructE)
_ZN40_INTERNAL_75109897_4_k_cu_36e78ba1_272714cuda3std3__419piecewise_constructE:
	.zero		1
	.type		_ZN40_INTERNAL_75109897_4_k_cu_36e78ba1_272714cuda3std3__45__cpo4cendE,@object
	.size		_ZN40_INTERNAL_75109897_4_k_cu_36e78ba1_272714cuda3std3__45__cpo4cendE,(_ZN40_INTERNAL_75109897_4_k_cu_36e78ba1_272714cuda3std6ranges3__45__cpo4swapE - _ZN40_INTERNAL_75109897_4_k_cu_36e78ba1_272714cuda3std3__45__cpo4cendE)
_ZN40_INTERNAL_75109897_4_k_cu_36e78ba1_272714cuda3std3__45__cpo4cendE:
	.zero		1
	.type		_ZN40_INTERNAL_75109897_4_k_cu_36e78ba1_272714cuda3std6ranges3__45__cpo4swapE,@object
	.size		_ZN40_INTERNAL_75109897_4_k_cu_36e78ba1_272714cuda3std6ranges3__45__cpo4swapE,(.L_9 - _ZN40_INTERNAL_75109897_4_k_cu_36e78ba1_272714cuda3std6ranges3__45__cpo4swapE)
_ZN40_INTERNAL_75109897_4_k_cu_36e78ba1_272714cuda3std6ranges3__45__cpo4swapE:
	.zero		1
.L_9:


//--------------------- .nv.constant0._ZN7cutlass13device_kernelINS_4gemm6kernel13GemmUniversalIN4cute5tupleIJiiiiEEENS1_10collective13CollectiveMmaINS1_39MainloopSm90TmaGmmaRmemAWarpSpecializedILi2ENS5_IJNS4_1CILi1EEESB_SB_EEENS1_35KernelTmaWarpSpecializedCooperativeEEENS5_IJNSA_ILi256EEENSA_ILi128EEENSA_ILi64EEEEEENS_10tfloat32_tENS5_IJlSB_lEEESJ_NS5_IJSB_llEEENS4_8TiledMMAINS4_8MMA_AtomIJNS4_4SM904GMMA30MMA_64x128x8_F32TF32TF32_RS_TNILNSP_7ScaleInE1ELSR_1EEEEEENS4_6LayoutINS5_IJNSA_ILi2EEESB_SB_EEENS5_IJSB_NSA_ILi0EEESX_EEEEENS5_IJNS4_10UnderscoreES10_S10_EEEEENS4_13SM90_TMA_LOADENS4_14ComposedLayoutINS4_7SwizzleILi3ELi4ELi3EEENS4_18smem_ptr_flag_bitsILi32EEENSU_INS5_IJNSA_ILi8EEENSA_ILi32EEEEEENS5_IJS1A_SB_EEEEEEEvNS4_8identityES13_NS14_INS15_ILi1ELi4ELi3EEES18_NSU_INS5_IJS19_S19_EEENS5_IJSB_S19_EEEEEEENS4_9Copy_AtomIJNS4_39AutoVectorizingCopyWithAssumedAlignmentILi128EEESJ_EEES1F_EENS_8epilogue10collective6detail29Sm90TmaWarpSpecializedAdapterINS1R_15DefaultEpilogueISJ_SK_SK_NS1Q_6thread17LinearCombinationISJ_Li1EffLNS1V_9ScaleType4KindE0ELNS_15FloatRoundStyleE2ESJ_EENS1_15EpilogueDefaultEEEEEvvEEEEvNT_6ParamsE --------------------------
	.section	.nv.constant0._ZN7cutlass13device_kernelINS_4gemm6kernel13GemmUniversalIN4cute5tupleIJiiiiEEENS1_10collective13CollectiveMmaINS1_39MainloopSm90TmaGmmaRmemAWarpSpecializedILi2ENS5_IJNS4_1CILi1EEESB_SB_EEENS1_35KernelTmaWarpSpecializedCooperativeEEENS5_IJNSA_ILi256EEENSA_ILi128EEENSA_ILi64EEEEEENS_10tfloat32_tENS5_IJlSB_lEEESJ_NS5_IJSB_llEEENS4_8TiledMMAINS4_8MMA_AtomIJNS4_4SM904GMMA30MMA_64x128x8_F32TF32TF32_RS_TNILNSP_7ScaleInE1ELSR_1EEEEEENS4_6LayoutINS5_IJNSA_ILi2EEESB_SB_EEENS5_IJSB_NSA_ILi0EEESX_EEEEENS5_IJNS4_10UnderscoreES10_S10_EEEEENS4_13SM90_TMA_LOADENS4_14ComposedLayoutINS4_7SwizzleILi3ELi4ELi3EEENS4_18smem_ptr_flag_bitsILi32EEENSU_INS5_IJNSA_ILi8EEENSA_ILi32EEEEEENS5_IJS1A_SB_EEEEEEEvNS4_8identityES13_NS14_INS15_ILi1ELi4ELi3EEES18_NSU_INS5_IJS19_S19_EEENS5_IJSB_S19_EEEEEEENS4_9Copy_AtomIJNS4_39AutoVectorizingCopyWithAssumedAlignmentILi128EEESJ_EEES1F_EENS_8epilogue10collective6detail29Sm90TmaWarpSpecializedAdapterINS1R_15DefaultEpilogueISJ_SK_SK_NS1Q_6thread17LinearCombinationISJ_Li1EffLNS1V_9ScaleType4KindE0ELNS_15FloatRoundStyleE2ESJ_EENS1_15EpilogueDefaultEEEEEvvEEEEvNT_6ParamsE,"a",@progbits
	.sectionflags	@""
	.align	4
.nv.constant0._ZN7cutlass13device_kernelINS_4gemm6kernel13GemmUniversalIN4cute5tupleIJiiiiEEENS1_10collective13CollectiveMmaINS1_39MainloopSm90TmaGmmaRmemAWarpSpecializedILi2ENS5_IJNS4_1CILi1EEESB_SB_EEENS1_35KernelTmaWarpSpecializedCooperativeEEENS5_IJNSA_ILi256EEENSA_ILi128EEENSA_ILi64EEEEEENS_10tfloat32_tENS5_IJlSB_lEEESJ_NS5_IJSB_llEEENS4_8TiledMMAINS4_8MMA_AtomIJNS4_4SM904GMMA30MMA_64x128x8_F32TF32TF32_RS_TNILNSP_7ScaleInE1ELSR_1EEEEEENS4_6LayoutINS5_IJNSA_ILi2EEESB_SB_EEENS5_IJSB_NSA_ILi0EEESX_EEEEENS5_IJNS4_10UnderscoreES10_S10_EEEEENS4_13SM90_TMA_LOADENS4_14ComposedLayoutINS4_7SwizzleILi3ELi4ELi3EEENS4_18smem_ptr_flag_bitsILi32EEENSU_INS5_IJNSA_ILi8EEENSA_ILi32EEEEEENS5_IJS1A_SB_EEEEEEEvNS4_8identityES13_NS14_INS15_ILi1ELi4ELi3EEES18_NSU_INS5_IJS19_S19_EEENS5_IJSB_S19_EEEEEEENS4_9Copy_AtomIJNS4_39AutoVectorizingCopyWithAssumedAlignmentILi128EEESJ_EEES1F_EENS_8epilogue10collective6detail29Sm90TmaWarpSpecializedAdapterINS1R_15DefaultEpilogueISJ_SK_SK_NS1Q_6thread17LinearCombinationISJ_Li1EffLNS1V_9ScaleType4KindE0ELNS_15FloatRoundStyleE2ESJ_EENS1_15EpilogueDefaultEEEEEvvEEEEvNT_6ParamsE:
	.zero		1664


//--------------------- SYMBOLS --------------------------

	.type		.nv.reservedSmem.offset0,@object
	.size		.nv.reservedSmem.offset0,0x4
	.type		__assertfail,@function
